	.target	sm_100a

	.elftype	@"ET_EXEC"


//--------------------- .note.nv.tkinfo           --------------------------
	.section	.note.nv.tkinfo,"",@"SHT_NOTE"
	.sectionflags	@"SHF_NOTE_NV_TKINFO"
	.tkinfo
        /*0018*/ 	.word	0x00000002
        /*0030*/ 	.string	""
        /*0030*/ 	.string	"ptxas"
        /*0030*/ 	.string	"Cuda compilation tools, release 13.0, V13.0.88"
        /*0030*/ 	.string	"Build cuda_13.0.r13.0/compiler.36424714_0"
        /*0030*/ 	.string	"-arch sm_100a -m 64 "



//--------------------- .note.nv.cuinfo           --------------------------
	.section	.note.nv.cuinfo,"",@"SHT_NOTE"
	.sectionflags	@"SHF_NOTE_NV_CUINFO"
        /*0018*/ 	.short	0x0002
        /*001a*/ 	.short	0x0064
        /*001c*/ 	.short	0x0082
	.zero		2


//--------------------- .nv.info                  --------------------------
	.section	.nv.info,"",@"SHT_CUDA_INFO"
	.align	4


	//----- nvinfo : EIATTR_REGCOUNT
	.align		4
        /*0000*/ 	.byte	0x04, 0x2f
        /*0002*/ 	.short	(.L_20 - .L_19)
	.align		4
.L_19:
        /*0004*/ 	.word	index@(_ZN7cutlass13device_kernelINS_4gemm6kernel13GemmUniversalIN4cute5tupleIJiiiiEEENS1_10collective13CollectiveMmaINS1_35MainloopSm100TmaUmmaWarpSpecializedILi5ELi2ELi2ENS5_IJNS4_1CILi1EEESB_SB_EEEEENS5_IJNSA_ILi128EEENSA_ILi256EEENSA_ILi32EEEEEEaNS5_IJlSB_lEEEaSI_NS4_8TiledMMAINS4_8MMA_AtomIJNS4_15SM100_MMA_S8_SSIaaiLi128ELi256ELNS4_4UMMA5MajorE0ELSN_0ELNSM_8SaturateE0EEEEEENS4_6LayoutISC_NS5_IJNSA_ILi0EEESS_SS_EEEEENS5_IJNS4_10UnderscoreESV_SV_EEEEENS4_13SM90_TMA_LOADENS4_14ComposedLayoutINS4_7SwizzleILi1ELi4ELi3EEENS4_18smem_ptr_flag_bitsILi8EEENSR_INS5_IJNSA_ILi8EEESG_EEENS5_IJSG_SB_EEEEEEEvNS4_8identityESY_S18_vS19_EENS_8epilogue10collective18CollectiveEpilogueINS1B_23Sm100TmaWarpSpecializedILi4ELi2ELi64ELb0ELb0EEEJSH_NS5_IJNSR_ISE_SB_EENSR_INSA_ILi64EEESB_EEEEEaSI_aSI_NS1B_6fusion15FusionCallbacksIS1F_NS1K_17LinearCombinationIaiaiLNS_15FloatRoundStyleE2EEESH_S1J_JEEENS4_5SM1004TMEM4LOAD26SM100_TMEM_LOAD_32dp32b64xESY_NSZ_INS10_ILi2ELi4ELi3EEES13_NSR_INS5_IJS14_S1H_EEENS5_IJS1H_SB_EEEEEEENS4_39AutoVectorizingCopyWithAssumedAlignmentILi128EEENS4_14SM90_TMA_STOREES1Y_S20_S20_EEEvvEEEEvNT_6ParamsE)
        /*0008*/ 	.word	0x000000af


	//----- nvinfo : EIATTR_FRAME_SIZE
	.align		4
.L_20:
        /*000c*/ 	.byte	0x04, 0x11
        /*000e*/ 	.short	(.L_22 - .L_21)
	.align		4
.L_21:
        /*0010*/ 	.word	index@($__internal_2_$__cuda_sm10x_tcgen05_guardrail_trap_unallocated_columns_being_dealloced)
        /*0014*/ 	.word	0x00000000


	//----- nvinfo : EIATTR_FRAME_SIZE
	.align		4
.L_22:
        /*0018*/ 	.byte	0x04, 0x11
        /*001a*/ 	.short	(.L_24 - .L_23)
	.align		4
.L_23:
        /*001c*/ 	.word	index@($__internal_1_$__cuda_sm10x_tcgen05_guardrail_trap_phase_invalid_during_alloc)
        /*0020*/ 	.word	0x00000000


	//----- nvinfo : EIATTR_FRAME_SIZE
	.align		4
.L_24:
        /*0024*/ 	.byte	0x04, 0x11
        /*0026*/ 	.short	(.L_26 - .L_25)
	.align		4
.L_25:
        /*0028*/ 	.word	index@($__internal_0_$__cuda_sm10x_tcgen05_guardrail_trap_col_being_dealloced_not_returned_by_alloc)
        /*002c*/ 	.word	0x00000000


	//----- nvinfo : EIATTR_FRAME_SIZE
	.align		4
.L_26:
        /*0030*/ 	.byte	0x04, 0x11
        /*0032*/ 	.short	(.L_28 - .L_27)
	.align		4
.L_27:
        /*0034*/ 	.word	index@(_ZN7cutlass13device_kernelINS_4gemm6kernel13GemmUniversalIN4cute5tupleIJiiiiEEENS1_10collective13CollectiveMmaINS1_35MainloopSm100TmaUmmaWarpSpecializedILi5ELi2ELi2ENS5_IJNS4_1CILi1EEESB_SB_EEEEENS5_IJNSA_ILi128EEENSA_ILi256EEENSA_ILi32EEEEEEaNS5_IJlSB_lEEEaSI_NS4_8TiledMMAINS4_8MMA_AtomIJNS4_15SM100_MMA_S8_SSIaaiLi128ELi256ELNS4_4UMMA5MajorE0ELSN_0ELNSM_8SaturateE0EEEEEENS4_6LayoutISC_NS5_IJNSA_ILi0EEESS_SS_EEEEENS5_IJNS4_10UnderscoreESV_SV_EEEEENS4_13SM90_TMA_LOADENS4_14ComposedLayoutINS4_7SwizzleILi1ELi4ELi3EEENS4_18smem_ptr_flag_bitsILi8EEENSR_INS5_IJNSA_ILi8EEESG_EEENS5_IJSG_SB_EEEEEEEvNS4_8identityESY_S18_vS19_EENS_8epilogue10collective18CollectiveEpilogueINS1B_23Sm100TmaWarpSpecializedILi4ELi2ELi64ELb0ELb0EEEJSH_NS5_IJNSR_ISE_SB_EENSR_INSA_ILi64EEESB_EEEEEaSI_aSI_NS1B_6fusion15FusionCallbacksIS1F_NS1K_17LinearCombinationIaiaiLNS_15FloatRoundStyleE2EEESH_S1J_JEEENS4_5SM1004TMEM4LOAD26SM100_TMEM_LOAD_32dp32b64xESY_NSZ_INS10_ILi2ELi4ELi3EEES13_NSR_INS5_IJS14_S1H_EEENS5_IJS1H_SB_EEEEEEENS4_39AutoVectorizingCopyWithAssumedAlignmentILi128EEENS4_14SM90_TMA_STOREES1Y_S20_S20_EEEvvEEEEvNT_6ParamsE)
        /*0038*/ 	.word	0x00000000


	//----- nvinfo : EIATTR_MIN_STACK_SIZE
	.align		4
.L_28:
        /*003c*/ 	.byte	0x04, 0x12
        /*003e*/ 	.short	(.L_30 - .L_29)
	.align		4
.L_29:
        /*0040*/ 	.word	index@(_ZN7cutlass13device_kernelINS_4gemm6kernel13GemmUniversalIN4cute5tupleIJiiiiEEENS1_10collective13CollectiveMmaINS1_35MainloopSm100TmaUmmaWarpSpecializedILi5ELi2ELi2ENS5_IJNS4_1CILi1EEESB_SB_EEEEENS5_IJNSA_ILi128EEENSA_ILi256EEENSA_ILi32EEEEEEaNS5_IJlSB_lEEEaSI_NS4_8TiledMMAINS4_8MMA_AtomIJNS4_15SM100_MMA_S8_SSIaaiLi128ELi256ELNS4_4UMMA5MajorE0ELSN_0ELNSM_8SaturateE0EEEEEENS4_6LayoutISC_NS5_IJNSA_ILi0EEESS_SS_EEEEENS5_IJNS4_10UnderscoreESV_SV_EEEEENS4_13SM90_TMA_LOADENS4_14ComposedLayoutINS4_7SwizzleILi1ELi4ELi3EEENS4_18smem_ptr_flag_bitsILi8EEENSR_INS5_IJNSA_ILi8EEESG_EEENS5_IJSG_SB_EEEEEEEvNS4_8identityESY_S18_vS19_EENS_8epilogue10collective18CollectiveEpilogueINS1B_23Sm100TmaWarpSpecializedILi4ELi2ELi64ELb0ELb0EEEJSH_NS5_IJNSR_ISE_SB_EENSR_INSA_ILi64EEESB_EEEEEaSI_aSI_NS1B_6fusion15FusionCallbacksIS1F_NS1K_17LinearCombinationIaiaiLNS_15FloatRoundStyleE2EEESH_S1J_JEEENS4_5SM1004TMEM4LOAD26SM100_TMEM_LOAD_32dp32b64xESY_NSZ_INS10_ILi2ELi4ELi3EEES13_NSR_INS5_IJS14_S1H_EEENS5_IJS1H_SB_EEEEEEENS4_39AutoVectorizingCopyWithAssumedAlignmentILi128EEENS4_14SM90_TMA_STOREES1Y_S20_S20_EEEvvEEEEvNT_6ParamsE)
        /*0044*/ 	.word	0x00000000
.L_30:


//--------------------- .nv.compat                --------------------------
	.section	.nv.compat,"",@"SHT_CUDA_COMPAT_INFO"
	.align	4
        /*0000*/ 	.byte	0x02, 0x09, 0x01, 0x00, 0x02, 0x02, 0x03, 0x00, 0x02, 0x05, 0x06, 0x00, 0x03, 0x07, 0x01, 0x01
        /*0010*/ 	.byte	0x02, 0x03, 0x01, 0x00, 0x02, 0x06, 0x01, 0x00, 0x04, 0x0b, 0x08, 0x00, 0x01, 0x00, 0x00, 0x00
        /*0020*/ 	.byte	0x00, 0x00, 0x00, 0x00


//--------------------- .nv.info._ZN7cutlass13device_kernelINS_4gemm6kernel13GemmUniversalIN4cute5tupleIJiiiiEEENS1_10collective13CollectiveMmaINS1_35MainloopSm100TmaUmmaWarpSpecializedILi5ELi2ELi2ENS5_IJNS4_1CILi1EEESB_SB_EEEEENS5_IJNSA_ILi128EEENSA_ILi256EEENSA_ILi32EEEEEEaNS5_IJlSB_lEEEaSI_NS4_8TiledMMAINS4_8MMA_AtomIJNS4_15SM100_MMA_S8_SSIaaiLi128ELi256ELNS4_4UMMA5MajorE0ELSN_0ELNSM_8SaturateE0EEEEEENS4_6LayoutISC_NS5_IJNSA_ILi0EEESS_SS_EEEEENS5_IJNS4_10UnderscoreESV_SV_EEEEENS4_13SM90_TMA_LOADENS4_14ComposedLayoutINS4_7SwizzleILi1ELi4ELi3EEENS4_18smem_ptr_flag_bitsILi8EEENSR_INS5_IJNSA_ILi8EEESG_EEENS5_IJSG_SB_EEEEEEEvNS4_8identityESY_S18_vS19_EENS_8epilogue10collective18CollectiveEpilogueINS1B_23Sm100TmaWarpSpecializedILi4ELi2ELi64ELb0ELb0EEEJSH_NS5_IJNSR_ISE_SB_EENSR_INSA_ILi64EEESB_EEEEEaSI_aSI_NS1B_6fusion15FusionCallbacksIS1F_NS1K_17LinearCombinationIaiaiLNS_15FloatRoundStyleE2EEESH_S1J_JEEENS4_5SM1004TMEM4LOAD26SM100_TMEM_LOAD_32dp32b64xESY_NSZ_INS10_ILi2ELi4ELi3EEES13_NSR_INS5_IJS14_S1H_EEENS5_IJS1H_SB_EEEEEEENS4_39AutoVectorizingCopyWithAssumedAlignmentILi128EEENS4_14SM90_TMA_STOREES1Y_S20_S20_EEEvvEEEEvNT_6ParamsE --------------------------
	.section	.nv.info._ZN7cutlass13device_kernelINS_4gemm6kernel13GemmUniversalIN4cute5tupleIJiiiiEEENS1_10collective13CollectiveMmaINS1_35MainloopSm100TmaUmmaWarpSpecializedILi5ELi2ELi2ENS5_IJNS4_1CILi1EEESB_SB_EEEEENS5_IJNSA_ILi128EEENSA_ILi256EEENSA_ILi32EEEEEEaNS5_IJlSB_lEEEaSI_NS4_8TiledMMAINS4_8MMA_AtomIJNS4_15SM100_MMA_S8_SSIaaiLi128ELi256ELNS4_4UMMA5MajorE0ELSN_0ELNSM_8SaturateE0EEEEEENS4_6LayoutISC_NS5_IJNSA_ILi0EEESS_SS_EEEEENS5_IJNS4_10UnderscoreESV_SV_EEEEENS4_13SM90_TMA_LOADENS4_14ComposedLayoutINS4_7SwizzleILi1ELi4ELi3EEENS4_18smem_ptr_flag_bitsILi8EEENSR_INS5_IJNSA_ILi8EEESG_EEENS5_IJSG_SB_EEEEEEEvNS4_8identityESY_S18_vS19_EENS_8epilogue10collective18CollectiveEpilogueINS1B_23Sm100TmaWarpSpecializedILi4ELi2ELi64ELb0ELb0EEEJSH_NS5_IJNSR_ISE_SB_EENSR_INSA_ILi64EEESB_EEEEEaSI_aSI_NS1B_6fusion15FusionCallbacksIS1F_NS1K_17LinearCombinationIaiaiLNS_15FloatRoundStyleE2EEESH_S1J_JEEENS4_5SM1004TMEM4LOAD26SM100_TMEM_LOAD_32dp32b64xESY_NSZ_INS10_ILi2ELi4ELi3EEES13_NSR_INS5_IJS14_S1H_EEENS5_IJS1H_SB_EEEEEEENS4_39AutoVectorizingCopyWithAssumedAlignmentILi128EEENS4_14SM90_TMA_STOREES1Y_S20_S20_EEEvvEEEEvNT_6ParamsE,"",@"SHT_CUDA_INFO"
	.sectionflags	@""
	.align	4


	//----- nvinfo : EIATTR_CUDA_API_VERSION
	.align		4
        /*0000*/ 	.byte	0x04, 0x37
        /*0002*/ 	.short	(.L_32 - .L_31)
.L_31:
        /*0004*/ 	.word	0x00000082


	//----- nvinfo : EIATTR_KPARAM_INFO
	.align		4
.L_32:
        /*0008*/ 	.byte	0x04, 0x17
        /*000a*/ 	.short	(.L_34 - .L_33)
.L_33:
        /*000c*/ 	.word	0x00000000
        /*0010*/ 	.short	0x0000
        /*0012*/ 	.short	0x0000
        /*0014*/ 	.byte	0x00, 0xf0, 0x01, 0x20


	//----- nvinfo : EIATTR_AT_ENTRY_FRAGMENTS
	.align		4
.L_34:
        /*0018*/ 	.byte	0x04, 0x4f
        /*001a*/ 	.short	(.L_36 - .L_35)


	//   ....[0]....
.L_35:
        /*001c*/ 	.word	0x00000006


	//----- nvinfo : EIATTR_RESERVED_SMEM_USED
	.align		4
.L_36:
        /*0020*/ 	.byte	0x01, 0x41
	.zero		2


	//----- nvinfo : EIATTR_SPARSE_MMA_MASK
	.align		4
        /*0024*/ 	.byte	0x03, 0x50
        /*0026*/ 	.short	0x0000


	//----- nvinfo : EIATTR_TCGEN05_1CTA_USED
	.align		4
        /*0028*/ 	.byte	0x01, 0x51
	.zero		2


	//----- nvinfo : EIATTR_MAXREG_COUNT
	.align		4
        /*002c*/ 	.byte	0x03, 0x1b
        /*002e*/ 	.short	0x00ff


	//----- nvinfo : EIATTR_NUM_BARRIERS
	.align		4
        /*0030*/ 	.byte	0x02, 0x4c
        /*0032*/ 	.byte	0x07
	.zero		1


	//----- nvinfo : EIATTR_EXTERNS
	.align		4
        /*0034*/ 	.byte	0x04, 0x0f
        /*0036*/ 	.short	(.L_38 - .L_37)


	//   ....[0]....
	.align		4
.L_37:
        /*0038*/ 	.word	index@(__assertfail)


	//----- nvinfo : EIATTR_MERCURY_ISA_VERSION
	.align		4
.L_38:
        /*003c*/ 	.byte	0x03, 0x5f
        /*003e*/ 	.short	0x0101


	//----- nvinfo : EIATTR_INT_WARP_WIDE_INSTR_OFFSETS
	.align		4
        /*0040*/ 	.byte	0x04, 0x31
        /*0042*/ 	.short	(.L_40 - .L_39)


	//   ....[0]....
.L_39:
        /*0044*/ 	.word	0x00001dd0


	//   ....[1]....
        /*0048*/ 	.word	0x00003640


	//   ....[2]....
        /*004c*/ 	.word	0x00003660


	//   ....[3]....
        /*0050*/ 	.word	0x00003690


	//   ....[4]....
        /*0054*/ 	.word	0x00003fd0


	//   ....[5]....
        /*0058*/ 	.word	0x00004040


	//   ....[6]....
        /*005c*/ 	.word	0x00004120


	//   ....[7]....
        /*0060*/ 	.word	0x000041a0


	//   ....[8]....
        /*0064*/ 	.word	0x000042b0


	//   ....[9]....
        /*0068*/ 	.word	0x00004340


	//   ....[10]....
        /*006c*/ 	.word	0x00004520


	//   ....[11]....
        /*0070*/ 	.word	0x00004680


	//----- nvinfo : EIATTR_COOP_GROUP_MASK_REGIDS
	.align		4
.L_40:
        /*0074*/ 	.byte	0x04, 0x29
        /*0076*/ 	.short	(.L_42 - .L_41)


	//   ....[0]....
.L_41:
        /*0078*/ 	.word	0xffffffff


	//   ....[1]....
        /*007c*/ 	.word	0xffffffff


	//   ....[2]....
        /*0080*/ 	.word	0xffffffff


	//   ....[3]....
        /*0084*/ 	.word	0xffffffff


	//   ....[4]....
        /*0088*/ 	.word	0xffffffff


	//   ....[5]....
        /*008c*/ 	.word	0xffffffff


	//   ....[6]....
        /*0090*/ 	.word	0xffffffff


	//   ....[7]....
        /*0094*/ 	.word	0xffffffff


	//   ....[8]....
        /*0098*/ 	.word	0xffffffff


	//   ....[9]....
        /*009c*/ 	.word	0xffffffff


	//   ....[10]....
        /*00a0*/ 	.word	0xffffffff


	//   ....[11]....
        /*00a4*/ 	.word	0xffffffff


	//   ....[12]....
        /*00a8*/ 	.word	0xffffffff


	//----- nvinfo : EIATTR_COOP_GROUP_INSTR_OFFSETS
	.align		4
.L_42:
        /*00ac*/ 	.byte	0x04, 0x28
        /*00ae*/ 	.short	(.L_44 - .L_43)


	//   ....[0]....
.L_43:
        /*00b0*/ 	.word	0x00000090


	//   ....[1]....
        /*00b4*/ 	.word	0x000004d0


	//   ....[2]....
        /*00b8*/ 	.word	0x00000660


	//   ....[3]....
        /*00bc*/ 	.word	0x00000800


	//   ....[4]....
        /*00c0*/ 	.word	0x00000900


	//   ....[5]....
        /*00c4*/ 	.word	0x00000a70


	//   ....[6]....
        /*00c8*/ 	.word	0x00000bd0


	//   ....[7]....
        /*00cc*/ 	.word	0x00001cb0


	//   ....[8]....
        /*00d0*/ 	.word	0x00002b20


	//   ....[9]....
        /*00d4*/ 	.word	0x00002d30


	//   ....[10]....
        /*00d8*/ 	.word	0x00002d60


	//   ....[11]....
        /*00dc*/ 	.word	0x00003520


	//   ....[12]....
        /*00e0*/ 	.word	0x00003750


	//----- nvinfo : EIATTR_VRC_CTA_INIT_COUNT
	.align		4
.L_44:
        /*00e4*/ 	.byte	0x02, 0x4a
        /*00e6*/ 	.byte	0x80
	.zero		1


	//----- nvinfo : EIATTR_SYSCALL_OFFSETS
	.align		4
        /*00e8*/ 	.byte	0x04, 0x46
        /*00ea*/ 	.short	(.L_46 - .L_45)


	//   ....[0]....
.L_45:
        /*00ec*/ 	.word	0x00005100


	//   ....[1]....
        /*00f0*/ 	.word	0x00005240


	//   ....[2]....
        /*00f4*/ 	.word	0x00005aa0


	//   ....[3]....
        /*00f8*/ 	.word	0x000070a0


	//   ....[4]....
        /*00fc*/ 	.word	0x00008640


	//   ....[5]....
        /*0100*/ 	.word	0x00009c10


	//----- nvinfo : EIATTR_MBARRIER_INSTR_OFFSETS
	.align		4
.L_46:
        /*0104*/ 	.byte	0x04, 0x39
        /*0106*/ 	.short	(.L_48 - .L_47)


	//   ....[0]....
.L_47:
        /*0108*/ 	.word	0x000005b0
        /*010c*/ 	.word	0x000000ff
        /*0110*/ 	.word	0x00000000
        /*0114*/ 	.short	0x0100
        /*0116*/ 	.byte	0x05
	.zero		1


	//   ....[1]....
        /*0118*/ 	.word	0x000005c0
        /*011c*/ 	.word	0x000000ff
        /*0120*/ 	.word	0x00000028
        /*0124*/ 	.short	0x0100
        /*0126*/ 	.byte	0x05
	.zero		1


	//   ....[2]....
        /*0128*/ 	.word	0x000005d0
        /*012c*/ 	.word	0x000000ff
        /*0130*/ 	.word	0x00000008
        /*0134*/ 	.short	0x0100
        /*0136*/ 	.byte	0x05
	.zero		1


	//   ....[3]....
        /*0138*/ 	.word	0x000005e0
        /*013c*/ 	.word	0x000000ff
        /*0140*/ 	.word	0x00000030
        /*0144*/ 	.short	0x0100
        /*0146*/ 	.byte	0x05
	.zero		1


	//   ....[4]....
        /*0148*/ 	.word	0x000005f0
        /*014c*/ 	.word	0x000000ff
        /*0150*/ 	.word	0x00000010
        /*0154*/ 	.short	0x0100
        /*0156*/ 	.byte	0x05
	.zero		1


	//   ....[5]....
        /*0158*/ 	.word	0x00000600
        /*015c*/ 	.word	0x000000ff
        /*0160*/ 	.word	0x00000038
        /*0164*/ 	.short	0x0100
        /*0166*/ 	.byte	0x05
	.zero		1


	//   ....[6]....
        /*0168*/ 	.word	0x00000610
        /*016c*/ 	.word	0x000000ff
        /*0170*/ 	.word	0x00000018
        /*0174*/ 	.short	0x0100
        /*0176*/ 	.byte	0x05
	.zero		1


	//   ....[7]....
        /*0178*/ 	.word	0x00000620
        /*017c*/ 	.word	0x000000ff
        /*0180*/ 	.word	0x00000040
        /*0184*/ 	.short	0x0100
        /*0186*/ 	.byte	0x05
	.zero		1


	//   ....[8]....
        /*0188*/ 	.word	0x00000630
        /*018c*/ 	.word	0x000000ff
        /*0190*/ 	.word	0x00000020
        /*0194*/ 	.short	0x0100
        /*0196*/ 	.byte	0x05
	.zero		1


	//   ....[9]....
        /*0198*/ 	.word	0x00000640
        /*019c*/ 	.word	0x000000ff
        /*01a0*/ 	.word	0x00000048
        /*01a4*/ 	.short	0x0100
        /*01a6*/ 	.byte	0x05
	.zero		1


	//   ....[10]....
        /*01a8*/ 	.word	0x00000770
        /*01ac*/ 	.word	0x000000ff
        /*01b0*/ 	.word	0x00000050
        /*01b4*/ 	.short	0x0100
        /*01b6*/ 	.byte	0x07
	.zero		1


	//   ....[11]....
        /*01b8*/ 	.word	0x00000780
        /*01bc*/ 	.word	0x000000ff
        /*01c0*/ 	.word	0x00000070
        /*01c4*/ 	.short	0x0100
        /*01c6*/ 	.byte	0x07
	.zero		1


	//   ....[12]....
        /*01c8*/ 	.word	0x00000790
        /*01cc*/ 	.word	0x000000ff
        /*01d0*/ 	.word	0x00000058
        /*01d4*/ 	.short	0x0100
        /*01d6*/ 	.byte	0x07
	.zero		1


	//   ....[13]....
        /*01d8*/ 	.word	0x000007a0
        /*01dc*/ 	.word	0x000000ff
        /*01e0*/ 	.word	0x00000078
        /*01e4*/ 	.short	0x0100
        /*01e6*/ 	.byte	0x07
	.zero		1


	//   ....[14]....
        /*01e8*/ 	.word	0x000007b0
        /*01ec*/ 	.word	0x000000ff
        /*01f0*/ 	.word	0x00000060
        /*01f4*/ 	.short	0x0100
        /*01f6*/ 	.byte	0x07
	.zero		1


	//   ....[15]....
        /*01f8*/ 	.word	0x000007c0
        /*01fc*/ 	.word	0x000000ff
        /*0200*/ 	.word	0x00000080
        /*0204*/ 	.short	0x0100
        /*0206*/ 	.byte	0x07
	.zero		1


	//   ....[16]....
        /*0208*/ 	.word	0x000007d0
        /*020c*/ 	.word	0x000000ff
        /*0210*/ 	.word	0x00000068
        /*0214*/ 	.short	0x0100
        /*0216*/ 	.byte	0x07
	.zero		1


	//   ....[17]....
        /*0218*/ 	.word	0x000007e0
        /*021c*/ 	.word	0x000000ff
        /*0220*/ 	.word	0x00000088
        /*0224*/ 	.short	0x0100
        /*0226*/ 	.byte	0x07
	.zero		1


	//   ....[18]....
        /*0228*/ 	.word	0x000008d0
        /*022c*/ 	.word	0x000000ff
        /*0230*/ 	.word	0x00000090
        /*0234*/ 	.short	0x0100
        /*0236*/ 	.byte	0x05
	.zero		1


	//   ....[19]....
        /*0238*/ 	.word	0x000008e0
        /*023c*/ 	.word	0x000000ff
        /*0240*/ 	.word	0x00000098
        /*0244*/ 	.short	0x0100
        /*0246*/ 	.byte	0x05
	.zero		1


	//   ....[20]....
        /*0248*/ 	.word	0x00000a20
        /*024c*/ 	.word	0x000000ff
        /*0250*/ 	.word	0x000000a0
        /*0254*/ 	.short	0x0100
        /*0256*/ 	.byte	0x05
	.zero		1


	//   ....[21]....
        /*0258*/ 	.word	0x00000a30
        /*025c*/ 	.word	0x000000ff
        /*0260*/ 	.word	0x000000b0
        /*0264*/ 	.short	0x0100
        /*0266*/ 	.byte	0x05
	.zero		1


	//   ....[22]....
        /*0268*/ 	.word	0x00000a40
        /*026c*/ 	.word	0x000000ff
        /*0270*/ 	.word	0x000000a8
        /*0274*/ 	.short	0x0100
        /*0276*/ 	.byte	0x05
	.zero		1


	//   ....[23]....
        /*0278*/ 	.word	0x00000a50
        /*027c*/ 	.word	0x000000ff
        /*0280*/ 	.word	0x000000b8
        /*0284*/ 	.short	0x0100
        /*0286*/ 	.byte	0x05
	.zero		1


	//   ....[24]....
        /*0288*/ 	.word	0x00000b80
        /*028c*/ 	.word	0x000000ff
        /*0290*/ 	.word	0x000000c0
        /*0294*/ 	.short	0x0100
        /*0296*/ 	.byte	0x07
	.zero		1


	//   ....[25]....
        /*0298*/ 	.word	0x00000b90
        /*029c*/ 	.word	0x000000ff
        /*02a0*/ 	.word	0x000000d0
        /*02a4*/ 	.short	0x0100
        /*02a6*/ 	.byte	0x07
	.zero		1


	//   ....[26]....
        /*02a8*/ 	.word	0x00000ba0
        /*02ac*/ 	.word	0x000000ff
        /*02b0*/ 	.word	0x000000c8
        /*02b4*/ 	.short	0x0100
        /*02b6*/ 	.byte	0x07
	.zero		1


	//   ....[27]....
        /*02b8*/ 	.word	0x00000bb0
        /*02bc*/ 	.word	0x000000ff
        /*02c0*/ 	.word	0x000000d8
        /*02c4*/ 	.short	0x0100
        /*02c6*/ 	.byte	0x07
	.zero		1


	//   ....[28]....
        /*02c8*/ 	.word	0x00000ca0
        /*02cc*/ 	.word	0x000000ff
        /*02d0*/ 	.word	0x000000e0
        /*02d4*/ 	.short	0x0100
        /*02d6*/ 	.byte	0x05
	.zero		1


	//   ....[29]....
        /*02d8*/ 	.word	0x00000cb0
        /*02dc*/ 	.word	0x000000ff
        /*02e0*/ 	.word	0x000000f0
        /*02e4*/ 	.short	0x0100
        /*02e6*/ 	.byte	0x05
	.zero		1


	//   ....[30]....
        /*02e8*/ 	.word	0x00000cc0
        /*02ec*/ 	.word	0x000000ff
        /*02f0*/ 	.word	0x000000e8
        /*02f4*/ 	.short	0x0100
        /*02f6*/ 	.byte	0x05
	.zero		1


	//   ....[31]....
        /*02f8*/ 	.word	0x00000cd0
        /*02fc*/ 	.word	0x000000ff
        /*0300*/ 	.word	0x000000f8
        /*0304*/ 	.short	0x0100
        /*0306*/ 	.byte	0x05
	.zero		1


	//   ....[32]....
        /*0308*/ 	.word	0x000015b0
        /*030c*/ 	.word	0x00000003
        /*0310*/ 	.word	0x000000f0
        /*0314*/ 	.short	0x010a
        /*0316*/ 	.byte	0xff
	.zero		1


	//   ....[33]....
        /*0318*/ 	.word	0x000015e0
        /*031c*/ 	.word	0x00000003
        /*0320*/ 	.word	0x000000e0
        /*0324*/ 	.short	0x0101
        /*0326*/ 	.byte	0xff
	.zero		1


	//   ....[34]....
        /*0328*/ 	.word	0x000016b0
        /*032c*/ 	.word	0x000000ff
        /*0330*/ 	.word	0x00000028
        /*0334*/ 	.short	0x010a
        /*0336*/ 	.byte	0x08
	.zero		1


	//   ....[35]....
        /*0338*/ 	.word	0x00001750
        /*033c*/ 	.word	0x000000ff
        /*0340*/ 	.word	0x00000028
        /*0344*/ 	.short	0x010a
        /*0346*/ 	.byte	0x21
	.zero		1


	//   ....[36]....
        /*0348*/ 	.word	0x000018a0
        /*034c*/ 	.word	0x000000ff
        /*0350*/ 	.word	0x00000028
        /*0354*/ 	.short	0x010a
        /*0356*/ 	.byte	0x08
	.zero		1


	//   ....[37]....
        /*0358*/ 	.word	0x000019b0
        /*035c*/ 	.word	0x000000ff
        /*0360*/ 	.word	0x00000098
        /*0364*/ 	.short	0x0101
        /*0366*/ 	.byte	0x04
	.zero		1


	//   ....[38]....
        /*0368*/ 	.word	0x000019d0
        /*036c*/ 	.word	0x000000ff
        /*0370*/ 	.word	0x00000028
        /*0374*/ 	.short	0x010a
        /*0376*/ 	.byte	0x08
	.zero		1


	//   ....[39]....
        /*0378*/ 	.word	0x00001a50
        /*037c*/ 	.word	0x000000ff
        /*0380*/ 	.word	0x00000028
        /*0384*/ 	.short	0x010a
        /*0386*/ 	.byte	0x11
	.zero		1


	//   ....[40]....
        /*0388*/ 	.word	0x00001ba0
        /*038c*/ 	.word	0x000000ff
        /*0390*/ 	.word	0x00000028
        /*0394*/ 	.short	0x010a
        /*0396*/ 	.byte	0x08
	.zero		1


	//   ....[41]....
        /*0398*/ 	.word	0x00001ce0
        /*039c*/ 	.word	0x00000002
        /*03a0*/ 	.word	0x000000a0
        /*03a4*/ 	.short	0x010a
        /*03a6*/ 	.byte	0xff
	.zero		1


	//   ....[42]....
        /*03a8*/ 	.word	0x00001da0
        /*03ac*/ 	.word	0x00000002
        /*03b0*/ 	.word	0x00000000
        /*03b4*/ 	.short	0x0101
        /*03b6*/ 	.byte	0xff
	.zero		1


	//   ....[43]....
        /*03b8*/ 	.word	0x00002300
        /*03bc*/ 	.word	0x000000ff
        /*03c0*/ 	.word	0x00000000
        /*03c4*/ 	.short	0x010a
        /*03c6*/ 	.byte	0x05
	.zero		1


	//   ....[44]....
        /*03c8*/ 	.word	0x00002390
        /*03cc*/ 	.word	0x000000ff
        /*03d0*/ 	.word	0x00000000
        /*03d4*/ 	.short	0x010a
        /*03d6*/ 	.byte	0x05
	.zero		1


	//   ....[45]....
        /*03d8*/ 	.word	0x00002420
        /*03dc*/ 	.word	0x000000ff
        /*03e0*/ 	.word	0x00000000
        /*03e4*/ 	.short	0x010a
        /*03e6*/ 	.byte	0x05
	.zero		1


	//   ....[46]....
        /*03e8*/ 	.word	0x000024b0
        /*03ec*/ 	.word	0x000000ff
        /*03f0*/ 	.word	0x00000000
        /*03f4*/ 	.short	0x010a
        /*03f6*/ 	.byte	0x05
	.zero		1


	//   ....[47]....
        /*03f8*/ 	.word	0x00002550
        /*03fc*/ 	.word	0x00000000
        /*0400*/ 	.word	0x00000000
        /*0404*/ 	.short	0x010a
        /*0406*/ 	.byte	0xff
	.zero		1


	//   ....[48]....
        /*0408*/ 	.word	0x00002670
        /*040c*/ 	.word	0x00000000
        /*0410*/ 	.word	0x000000e0
        /*0414*/ 	.short	0x010a
        /*0416*/ 	.byte	0xff
	.zero		1


	//   ....[49]....
        /*0418*/ 	.word	0x000026d0
        /*041c*/ 	.word	0x00000004
        /*0420*/ 	.word	0x00000000
        /*0424*/ 	.short	0x0101
        /*0426*/ 	.byte	0xff
	.zero		1


	//   ....[50]....
        /*0428*/ 	.word	0x000026f0
        /*042c*/ 	.word	0x000000ff
        /*0430*/ 	.word	0x000000b0
        /*0434*/ 	.short	0x010a
        /*0436*/ 	.byte	0x05
	.zero		1


	//   ....[51]....
        /*0438*/ 	.word	0x00002810
        /*043c*/ 	.word	0x00000000
        /*0440*/ 	.word	0x000000a0
        /*0444*/ 	.short	0x010a
        /*0446*/ 	.byte	0xff
	.zero		1


	//   ....[52]....
        /*0448*/ 	.word	0x00002920
        /*044c*/ 	.word	0x00000000
        /*0450*/ 	.word	0x00000000
        /*0454*/ 	.short	0x0101
        /*0456*/ 	.byte	0xff
	.zero		1


	//   ....[53]....
        /*0458*/ 	.word	0x000029b0
        /*045c*/ 	.word	0x000000ff
        /*0460*/ 	.word	0x000000b0
        /*0464*/ 	.short	0x0106
        /*0466*/ 	.byte	0x05
	.zero		1


	//   ....[54]....
        /*0468*/ 	.word	0x000029d0
        /*046c*/ 	.word	0x000000ff
        /*0470*/ 	.word	0x000000b0
        /*0474*/ 	.short	0x010a
        /*0476*/ 	.byte	0x05
	.zero		1


	//   ....[55]....
        /*0478*/ 	.word	0x00002a60
        /*047c*/ 	.word	0x000000ff
        /*0480*/ 	.word	0x000000b0
        /*0484*/ 	.short	0x0106
        /*0486*/ 	.byte	0x04
	.zero		1


	//   ....[56]....
        /*0488*/ 	.word	0x00002aa0
        /*048c*/ 	.word	0x00000000
        /*0490*/ 	.word	0x000000b0
        /*0494*/ 	.short	0x010a
        /*0496*/ 	.byte	0xff
	.zero		1


	//   ....[57]....
        /*0498*/ 	.word	0x00002f80
        /*049c*/ 	.word	0x00000000
        /*04a0*/ 	.word	0x000000a0
        /*04a4*/ 	.short	0x010a
        /*04a6*/ 	.byte	0xff
	.zero		1


	//   ....[58]....
        /*04a8*/ 	.word	0x00003080
        /*04ac*/ 	.word	0x00000003
        /*04b0*/ 	.word	0x00000000
        /*04b4*/ 	.short	0x0101
        /*04b6*/ 	.byte	0xff
	.zero		1


	//   ....[59]....
        /*04b8*/ 	.word	0x00003090
        /*04bc*/ 	.word	0x000000ff
        /*04c0*/ 	.word	0x00000000
        /*04c4*/ 	.short	0x010a
        /*04c6*/ 	.byte	0x04
	.zero		1


	//   ....[60]....
        /*04c8*/ 	.word	0x000030b0
        /*04cc*/ 	.word	0x000000ff
        /*04d0*/ 	.word	0x000000d0
        /*04d4*/ 	.short	0x010a
        /*04d6*/ 	.byte	0x09
	.zero		1


	//   ....[61]....
        /*04d8*/ 	.word	0x00003190
        /*04dc*/ 	.word	0x000000ff
        /*04e0*/ 	.word	0x00000000
        /*04e4*/ 	.short	0x010a
        /*04e6*/ 	.byte	0x07
	.zero		1


	//   ....[62]....
        /*04e8*/ 	.word	0x000032c0
        /*04ec*/ 	.word	0x000000ff
        /*04f0*/ 	.word	0x00000000
        /*04f4*/ 	.short	0x010a
        /*04f6*/ 	.byte	0x04
	.zero		1


	//   ....[63]....
        /*04f8*/ 	.word	0x00003470
        /*04fc*/ 	.word	0x000000ff
        /*0500*/ 	.word	0x00000000
        /*0504*/ 	.short	0x010a
        /*0506*/ 	.byte	0x05
	.zero		1


	//   ....[64]....
        /*0508*/ 	.word	0x00003500
        /*050c*/ 	.word	0x000000ff
        /*0510*/ 	.word	0x00000000
        /*0514*/ 	.short	0x010a
        /*0516*/ 	.byte	0x07
	.zero		1


	//   ....[65]....
        /*0518*/ 	.word	0x00003980
        /*051c*/ 	.word	0x00000000
        /*0520*/ 	.word	0x000000a0
        /*0524*/ 	.short	0x010a
        /*0526*/ 	.byte	0xff
	.zero		1


	//   ....[66]....
        /*0528*/ 	.word	0x00003a40
        /*052c*/ 	.word	0x00000000
        /*0530*/ 	.word	0x00000000
        /*0534*/ 	.short	0x0101
        /*0536*/ 	.byte	0xff
	.zero		1


	//   ....[67]....
        /*0538*/ 	.word	0x00003d60
        /*053c*/ 	.word	0x000000ff
        /*0540*/ 	.word	0x00000098
        /*0544*/ 	.short	0x010a
        /*0546*/ 	.byte	0x07
	.zero		1


	//   ....[68]....
        /*0548*/ 	.word	0x00003f50
        /*054c*/ 	.word	0x000000ff
        /*0550*/ 	.word	0x00000070
        /*0554*/ 	.short	0x010a
        /*0556*/ 	.byte	0x07
	.zero		1


	//   ....[69]....
        /*0558*/ 	.word	0x000040c0
        /*055c*/ 	.word	0x000000ff
        /*0560*/ 	.word	0x00000050
        /*0564*/ 	.short	0x010b
        /*0566*/ 	.byte	0x07
	.zero		1


	//   ....[70]....
        /*0568*/ 	.word	0x000040d0
        /*056c*/ 	.word	0x000000ff
        /*0570*/ 	.word	0x00000000
        /*0574*/ 	.short	0x0101
        /*0576*/ 	.byte	0x08
	.zero		1


	//   ....[71]....
        /*0578*/ 	.word	0x000040f0
        /*057c*/ 	.word	0x000000ff
        /*0580*/ 	.word	0x00000078
        /*0584*/ 	.short	0x010a
        /*0586*/ 	.byte	0x07
	.zero		1


	//   ....[72]....
        /*0588*/ 	.word	0x00004250
        /*058c*/ 	.word	0x000000ff
        /*0590*/ 	.word	0x00000058
        /*0594*/ 	.short	0x010b
        /*0596*/ 	.byte	0x07
	.zero		1


	//   ....[73]....
        /*0598*/ 	.word	0x00004260
        /*059c*/ 	.word	0x000000ff
        /*05a0*/ 	.word	0x00000000
        /*05a4*/ 	.short	0x0101
        /*05a6*/ 	.byte	0x08
	.zero		1


	//   ....[74]....
        /*05a8*/ 	.word	0x00004270
        /*05ac*/ 	.word	0x000000ff
        /*05b0*/ 	.word	0x00000080
        /*05b4*/ 	.short	0x010a
        /*05b6*/ 	.byte	0x07
	.zero		1


	//   ....[75]....
        /*05b8*/ 	.word	0x00004410
        /*05bc*/ 	.word	0x000000ff
        /*05c0*/ 	.word	0x00000060
        /*05c4*/ 	.short	0x010b
        /*05c6*/ 	.byte	0x07
	.zero		1


	//   ....[76]....
        /*05c8*/ 	.word	0x00004480
        /*05cc*/ 	.word	0x000000ff
        /*05d0*/ 	.word	0x00000000
        /*05d4*/ 	.short	0x0101
        /*05d6*/ 	.byte	0x08
	.zero		1


	//   ....[77]....
        /*05d8*/ 	.word	0x000044b0
        /*05dc*/ 	.word	0x000000ff
        /*05e0*/ 	.word	0x00000088
        /*05e4*/ 	.short	0x010a
        /*05e6*/ 	.byte	0x07
	.zero		1


	//   ....[78]....
        /*05e8*/ 	.word	0x000046c0
        /*05ec*/ 	.word	0x000000ff
        /*05f0*/ 	.word	0x00000068
        /*05f4*/ 	.short	0x010b
        /*05f6*/ 	.byte	0x07
	.zero		1


	//   ....[79]....
        /*05f8*/ 	.word	0x000046e0
        /*05fc*/ 	.word	0x000000ff
        /*0600*/ 	.word	0x00000000
        /*0604*/ 	.short	0x0101
        /*0606*/ 	.byte	0x0d
	.zero		1


	//   ....[80]....
        /*0608*/ 	.word	0x00004710
        /*060c*/ 	.word	0x000000ff
        /*0610*/ 	.word	0x00000070
        /*0614*/ 	.short	0x010a
        /*0616*/ 	.byte	0x07
	.zero		1


	//   ....[81]....
        /*0618*/ 	.word	0x00004730
        /*061c*/ 	.word	0x000000ff
        /*0620*/ 	.word	0x00000078
        /*0624*/ 	.short	0x010a
        /*0626*/ 	.byte	0x07
	.zero		1


	//   ....[82]....
        /*0628*/ 	.word	0x00004750
        /*062c*/ 	.word	0x000000ff
        /*0630*/ 	.word	0x00000080
        /*0634*/ 	.short	0x010a
        /*0636*/ 	.byte	0x07
	.zero		1


	//   ....[83]....
        /*0638*/ 	.word	0x00004790
        /*063c*/ 	.word	0x00000000
        /*0640*/ 	.word	0x00000088
        /*0644*/ 	.short	0x010a
        /*0646*/ 	.byte	0xff
	.zero		1


	//   ....[84]....
        /*0648*/ 	.word	0x00004ad0
        /*064c*/ 	.word	0x00000000
        /*0650*/ 	.word	0x000000a0
        /*0654*/ 	.short	0x010a
        /*0656*/ 	.byte	0xff
	.zero		1


	//   ....[85]....
        /*0658*/ 	.word	0x00004be0
        /*065c*/ 	.word	0x00000000
        /*0660*/ 	.word	0x00000000
        /*0664*/ 	.short	0x0101
        /*0666*/ 	.byte	0xff
	.zero		1


	//   ....[86]....
        /*0668*/ 	.word	0x00005640
        /*066c*/ 	.word	0x00000003
        /*0670*/ 	.word	0x00000050
        /*0674*/ 	.short	0x010a
        /*0676*/ 	.byte	0xff
	.zero		1


	//   ....[87]....
        /*0678*/ 	.word	0x00005680
        /*067c*/ 	.word	0x0000006c
        /*0680*/ 	.word	0x000000c0
        /*0684*/ 	.short	0x010a
        /*0686*/ 	.byte	0xff
	.zero		1


	//   ....[88]....
        /*0688*/ 	.word	0x000057c0
        /*068c*/ 	.word	0x00000003
        /*0690*/ 	.word	0x00000050
        /*0694*/ 	.short	0x010a
        /*0696*/ 	.byte	0xff
	.zero		1


	//   ....[89]....
        /*0698*/ 	.word	0x00005900
        /*069c*/ 	.word	0x00000000
        /*06a0*/ 	.word	0x00000000
        /*06a4*/ 	.short	0x0101
        /*06a6*/ 	.byte	0xff
	.zero		1


	//   ....[90]....
        /*06a8*/ 	.word	0x00005980
        /*06ac*/ 	.word	0x0000006c
        /*06b0*/ 	.word	0x000000c0
        /*06b4*/ 	.short	0x010a
        /*06b6*/ 	.byte	0xff
	.zero		1


	//   ....[91]....
        /*06b8*/ 	.word	0x00006d10
        /*06bc*/ 	.word	0x00000076
        /*06c0*/ 	.word	0x00000050
        /*06c4*/ 	.short	0x010a
        /*06c6*/ 	.byte	0xff
	.zero		1


	//   ....[92]....
        /*06c8*/ 	.word	0x00006de0
        /*06cc*/ 	.word	0x00000076
        /*06d0*/ 	.word	0x00000050
        /*06d4*/ 	.short	0x010a
        /*06d6*/ 	.byte	0xff
	.zero		1


	//   ....[93]....
        /*06d8*/ 	.word	0x00006f40
        /*06dc*/ 	.word	0x00000003
        /*06e0*/ 	.word	0x00000000
        /*06e4*/ 	.short	0x0101
        /*06e6*/ 	.byte	0xff
	.zero		1


	//   ....[94]....
        /*06e8*/ 	.word	0x000082b0
        /*06ec*/ 	.word	0x00000000
        /*06f0*/ 	.word	0x00000050
        /*06f4*/ 	.short	0x010a
        /*06f6*/ 	.byte	0xff
	.zero		1


	//   ....[95]....
        /*06f8*/ 	.word	0x00008380
        /*06fc*/ 	.word	0x00000000
        /*0700*/ 	.word	0x00000050
        /*0704*/ 	.short	0x010a
        /*0706*/ 	.byte	0xff
	.zero		1


	//   ....[96]....
        /*0708*/ 	.word	0x000084c0
        /*070c*/ 	.word	0x00000000
        /*0710*/ 	.word	0x00000000
        /*0714*/ 	.short	0x0101
        /*0716*/ 	.byte	0xff
	.zero		1


	//   ....[97]....
        /*0718*/ 	.word	0x00009880
        /*071c*/ 	.word	0x00000000
        /*0720*/ 	.word	0x00000050
        /*0724*/ 	.short	0x010a
        /*0726*/ 	.byte	0xff
	.zero		1


	//   ....[98]....
        /*0728*/ 	.word	0x00009950
        /*072c*/ 	.word	0x00000000
        /*0730*/ 	.word	0x00000050
        /*0734*/ 	.short	0x010a
        /*0736*/ 	.byte	0xff
	.zero		1


	//   ....[99]....
        /*0738*/ 	.word	0x00009a90
        /*073c*/ 	.word	0x00000000
        /*0740*/ 	.word	0x00000000
        /*0744*/ 	.short	0x0101
        /*0746*/ 	.byte	0xff
	.zero		1


	//   ....[100]....
        /*0748*/ 	.word	0x00009ed0
        /*074c*/ 	.word	0x000000ff
        /*0750*/ 	.word	0x00000000
        /*0754*/ 	.short	0x0101
        /*0756*/ 	.byte	0x05
	.zero		1


	//   ....[101]....
        /*0758*/ 	.word	0x0000b010
        /*075c*/ 	.word	0x00000003
        /*0760*/ 	.word	0x000000f0
        /*0764*/ 	.short	0x010a
        /*0766*/ 	.byte	0xff
	.zero		1


	//   ....[102]....
        /*0768*/ 	.word	0x0000b070
        /*076c*/ 	.word	0x00000002
        /*0770*/ 	.word	0x00000028
        /*0774*/ 	.short	0x010a
        /*0776*/ 	.byte	0xff
	.zero		1


	//   ....[103]....
        /*0778*/ 	.word	0x0000b0d0
        /*077c*/ 	.word	0x00000002
        /*0780*/ 	.word	0x00000028
        /*0784*/ 	.short	0x010a
        /*0786*/ 	.byte	0xff
	.zero		1


	//   ....[104]....
        /*0788*/ 	.word	0x0000b120
        /*078c*/ 	.word	0x00000002
        /*0790*/ 	.word	0x000000a0
        /*0794*/ 	.short	0x010a
        /*0796*/ 	.byte	0xff
	.zero		1


	//   ....[105]....
        /*0798*/ 	.word	0x0000b180
        /*079c*/ 	.word	0x00000000
        /*07a0*/ 	.word	0x00000000
        /*07a4*/ 	.short	0x010a
        /*07a6*/ 	.byte	0xff
	.zero		1


	//   ....[106]....
        /*07a8*/ 	.word	0x0000b1e0
        /*07ac*/ 	.word	0x00000000
        /*07b0*/ 	.word	0x00000000
        /*07b4*/ 	.short	0x010a
        /*07b6*/ 	.byte	0xff
	.zero		1


	//   ....[107]....
        /*07b8*/ 	.word	0x0000b240
        /*07bc*/ 	.word	0x00000000
        /*07c0*/ 	.word	0x00000000
        /*07c4*/ 	.short	0x010a
        /*07c6*/ 	.byte	0xff
	.zero		1


	//   ....[108]....
        /*07c8*/ 	.word	0x0000b2a0
        /*07cc*/ 	.word	0x00000000
        /*07d0*/ 	.word	0x00000000
        /*07d4*/ 	.short	0x010a
        /*07d6*/ 	.byte	0xff
	.zero		1


	//   ....[109]....
        /*07d8*/ 	.word	0x0000b2f0
        /*07dc*/ 	.word	0x00000000
        /*07e0*/ 	.word	0x000000e0
        /*07e4*/ 	.short	0x010a
        /*07e6*/ 	.byte	0xff
	.zero		1


	//   ....[110]....
        /*07e8*/ 	.word	0x0000b350
        /*07ec*/ 	.word	0x00000000
        /*07f0*/ 	.word	0x000000b0
        /*07f4*/ 	.short	0x010a
        /*07f6*/ 	.byte	0xff
	.zero		1


	//   ....[111]....
        /*07f8*/ 	.word	0x0000b3a0
        /*07fc*/ 	.word	0x00000000
        /*0800*/ 	.word	0x000000a0
        /*0804*/ 	.short	0x010a
        /*0806*/ 	.byte	0xff
	.zero		1


	//   ....[112]....
        /*0808*/ 	.word	0x0000b400
        /*080c*/ 	.word	0x00000000
        /*0810*/ 	.word	0x000000b0
        /*0814*/ 	.short	0x010a
        /*0816*/ 	.byte	0xff
	.zero		1


	//   ....[113]....
        /*0818*/ 	.word	0x0000b450
        /*081c*/ 	.word	0x00000000
        /*0820*/ 	.word	0x000000a0
        /*0824*/ 	.short	0x010a
        /*0826*/ 	.byte	0xff
	.zero		1


	//   ....[114]....
        /*0828*/ 	.word	0x0000b4b0
        /*082c*/ 	.word	0x00000003
        /*0830*/ 	.word	0x000000d0
        /*0834*/ 	.short	0x010a
        /*0836*/ 	.byte	0xff
	.zero		1


	//   ....[115]....
        /*0838*/ 	.word	0x0000b510
        /*083c*/ 	.word	0x00000000
        /*0840*/ 	.word	0x00000000
        /*0844*/ 	.short	0x010a
        /*0846*/ 	.byte	0xff
	.zero		1


	//   ....[116]....
        /*0848*/ 	.word	0x0000b570
        /*084c*/ 	.word	0x00000000
        /*0850*/ 	.word	0x00000000
        /*0854*/ 	.short	0x010a
        /*0856*/ 	.byte	0xff
	.zero		1


	//   ....[117]....
        /*0858*/ 	.word	0x0000b5d0
        /*085c*/ 	.word	0x00000000
        /*0860*/ 	.word	0x00000000
        /*0864*/ 	.short	0x010a
        /*0866*/ 	.byte	0xff
	.zero		1


	//   ....[118]....
        /*0868*/ 	.word	0x0000b620
        /*086c*/ 	.word	0x00000000
        /*0870*/ 	.word	0x000000a0
        /*0874*/ 	.short	0x010a
        /*0876*/ 	.byte	0xff
	.zero		1


	//   ....[119]....
        /*0878*/ 	.word	0x0000b680
        /*087c*/ 	.word	0x00000000
        /*0880*/ 	.word	0x00000098
        /*0884*/ 	.short	0x010a
        /*0886*/ 	.byte	0xff
	.zero		1


	//   ....[120]....
        /*0888*/ 	.word	0x0000b6e0
        /*088c*/ 	.word	0x00000003
        /*0890*/ 	.word	0x00000070
        /*0894*/ 	.short	0x010a
        /*0896*/ 	.byte	0xff
	.zero		1


	//   ....[121]....
        /*0898*/ 	.word	0x0000b740
        /*089c*/ 	.word	0x00000003
        /*08a0*/ 	.word	0x00000078
        /*08a4*/ 	.short	0x010a
        /*08a6*/ 	.byte	0xff
	.zero		1


	//   ....[122]....
        /*08a8*/ 	.word	0x0000b7a0
        /*08ac*/ 	.word	0x00000003
        /*08b0*/ 	.word	0x00000080
        /*08b4*/ 	.short	0x010a
        /*08b6*/ 	.byte	0xff
	.zero		1


	//   ....[123]....
        /*08b8*/ 	.word	0x0000b800
        /*08bc*/ 	.word	0x00000003
        /*08c0*/ 	.word	0x00000088
        /*08c4*/ 	.short	0x010a
        /*08c6*/ 	.byte	0xff
	.zero		1


	//   ....[124]....
        /*08c8*/ 	.word	0x0000b860
        /*08cc*/ 	.word	0x00000000
        /*08d0*/ 	.word	0x00000070
        /*08d4*/ 	.short	0x010a
        /*08d6*/ 	.byte	0xff
	.zero		1


	//   ....[125]....
        /*08d8*/ 	.word	0x0000b8c0
        /*08dc*/ 	.word	0x00000000
        /*08e0*/ 	.word	0x00000078
        /*08e4*/ 	.short	0x010a
        /*08e6*/ 	.byte	0xff
	.zero		1


	//   ....[126]....
        /*08e8*/ 	.word	0x0000b920
        /*08ec*/ 	.word	0x00000000
        /*08f0*/ 	.word	0x00000080
        /*08f4*/ 	.short	0x010a
        /*08f6*/ 	.byte	0xff
	.zero		1


	//   ....[127]....
        /*08f8*/ 	.word	0x0000b970
        /*08fc*/ 	.word	0x00000000
        /*0900*/ 	.word	0x000000a0
        /*0904*/ 	.short	0x010a
        /*0906*/ 	.byte	0xff
	.zero		1


	//   ....[128]....
        /*0908*/ 	.word	0x0000b9c0
        /*090c*/ 	.word	0x00000003
        /*0910*/ 	.word	0x00000050
        /*0914*/ 	.short	0x010a
        /*0916*/ 	.byte	0xff
	.zero		1


	//   ....[129]....
        /*0918*/ 	.word	0x0000ba10
        /*091c*/ 	.word	0x0000006c
        /*0920*/ 	.word	0x000000c0
        /*0924*/ 	.short	0x010a
        /*0926*/ 	.byte	0xff
	.zero		1


	//   ....[130]....
        /*0928*/ 	.word	0x0000ba60
        /*092c*/ 	.word	0x00000076
        /*0930*/ 	.word	0x00000050
        /*0934*/ 	.short	0x010a
        /*0936*/ 	.byte	0xff
	.zero		1


	//   ....[131]....
        /*0938*/ 	.word	0x0000bab0
        /*093c*/ 	.word	0x00000000
        /*0940*/ 	.word	0x00000050
        /*0944*/ 	.short	0x010a
        /*0946*/ 	.byte	0xff
	.zero		1


	//   ....[132]....
        /*0948*/ 	.word	0x0000bb00
        /*094c*/ 	.word	0x00000000
        /*0950*/ 	.word	0x00000050
        /*0954*/ 	.short	0x010a
        /*0956*/ 	.byte	0xff
	.zero		1


	//----- nvinfo : EIATTR_NUM_MBARRIERS
	.align		4
.L_48:
        /*0958*/ 	.byte	0x03, 0x38
        /*095a*/ 	.short	0x0020


	//----- nvinfo : EIATTR_EXIT_INSTR_OFFSETS
	.align		4
        /*095c*/ 	.byte	0x04, 0x1c
        /*095e*/ 	.short	(.L_50 - .L_49)


	//   ....[0]....
.L_49:
        /*0960*/ 	.word	0x00002580


	//   ....[1]....
        /*0964*/ 	.word	0x00002a70


	//   ....[2]....
        /*0968*/ 	.word	0x00002ad0


	//   ....[3]....
        /*096c*/ 	.word	0x00003760


	//   ....[4]....
        /*0970*/ 	.word	0x000047c0


	//   ....[5]....
        /*0974*/ 	.word	0x00004800


	//   ....[6]....
        /*0978*/ 	.word	0x0000b000


	//----- nvinfo : EIATTR_MAX_THREADS
	.align		4
.L_50:
        /*097c*/ 	.byte	0x04, 0x05
        /*097e*/ 	.short	(.L_52 - .L_51)
.L_51:
        /*0980*/ 	.word	0x00000100
        /*0984*/ 	.word	0x00000001
        /*0988*/ 	.word	0x00000001


	//----- nvinfo : EIATTR_CRS_STACK_SIZE
	.align		4
.L_52:
        /*098c*/ 	.byte	0x04, 0x1e
        /*098e*/ 	.short	(.L_54 - .L_53)
.L_53:
        /*0990*/ 	.word	0x00000000


	//----- nvinfo : EIATTR_CBANK_PARAM_SIZE
	.align		4
.L_54:
        /*0994*/ 	.byte	0x03, 0x19
        /*0996*/ 	.short	0x0800


	//----- nvinfo : EIATTR_PARAM_CBANK
	.align		4
        /*0998*/ 	.byte	0x04, 0x0a
        /*099a*/ 	.short	(.L_56 - .L_55)
	.align		4
.L_55:
        /*099c*/ 	.word	index@(.nv.constant0._ZN7cutlass13device_kernelINS_4gemm6kernel13GemmUniversalIN4cute5tupleIJiiiiEEENS1_10collective13CollectiveMmaINS1_35MainloopSm100TmaUmmaWarpSpecializedILi5ELi2ELi2ENS5_IJNS4_1CILi1EEESB_SB_EEEEENS5_IJNSA_ILi128EEENSA_ILi256EEENSA_ILi32EEEEEEaNS5_IJlSB_lEEEaSI_NS4_8TiledMMAINS4_8MMA_AtomIJNS4_15SM100_MMA_S8_SSIaaiLi128ELi256ELNS4_4UMMA5MajorE0ELSN_0ELNSM_8SaturateE0EEEEEENS4_6LayoutISC_NS5_IJNSA_ILi0EEESS_SS_EEEEENS5_IJNS4_10UnderscoreESV_SV_EEEEENS4_13SM90_TMA_LOADENS4_14ComposedLayoutINS4_7SwizzleILi1ELi4ELi3EEENS4_18smem_ptr_flag_bitsILi8EEENSR_INS5_IJNSA_ILi8EEESG_EEENS5_IJSG_SB_EEEEEEEvNS4_8identityESY_S18_vS19_EENS_8epilogue10collective18CollectiveEpilogueINS1B_23Sm100TmaWarpSpecializedILi4ELi2ELi64ELb0ELb0EEEJSH_NS5_IJNSR_ISE_SB_EENSR_INSA_ILi64EEESB_EEEEEaSI_aSI_NS1B_6fusion15FusionCallbacksIS1F_NS1K_17LinearCombinationIaiaiLNS_15FloatRoundStyleE2EEESH_S1J_JEEENS4_5SM1004TMEM4LOAD26SM100_TMEM_LOAD_32dp32b64xESY_NSZ_INS10_ILi2ELi4ELi3EEES13_NSR_INS5_IJS14_S1H_EEENS5_IJS1H_SB_EEEEEEENS4_39AutoVectorizingCopyWithAssumedAlignmentILi128EEENS4_14SM90_TMA_STOREES1Y_S20_S20_EEEvvEEEEvNT_6ParamsE)
        /*09a0*/ 	.short	0x0380
        /*09a2*/ 	.short	0x0800


	//----- nvinfo : EIATTR_SW_WAR
	.align		4
.L_56:
        /*09a4*/ 	.byte	0x04, 0x36
        /*09a6*/ 	.short	(.L_58 - .L_57)
.L_57:
        /*09a8*/ 	.word	0x00000008
.L_58:


//--------------------- .nv.callgraph             --------------------------
	.section	.nv.callgraph,"",@"SHT_CUDA_CALLGRAPH"
	.align	4
	.sectionentsize	8
	.align		4
        /*0000*/ 	.word	0x00000000
	.align		4
        /*0004*/ 	.word	0xffffffff
	.align		4
        /*0008*/ 	.word	index@(_ZN7cutlass13device_kernelINS_4gemm6kernel13GemmUniversalIN4cute5tupleIJiiiiEEENS1_10collective13CollectiveMmaINS1_35MainloopSm100TmaUmmaWarpSpecializedILi5ELi2ELi2ENS5_IJNS4_1CILi1EEESB_SB_EEEEENS5_IJNSA_ILi128EEENSA_ILi256EEENSA_ILi32EEEEEEaNS5_IJlSB_lEEEaSI_NS4_8TiledMMAINS4_8MMA_AtomIJNS4_15SM100_MMA_S8_SSIaaiLi128ELi256ELNS4_4UMMA5MajorE0ELSN_0ELNSM_8SaturateE0EEEEEENS4_6LayoutISC_NS5_IJNSA_ILi0EEESS_SS_EEEEENS5_IJNS4_10UnderscoreESV_SV_EEEEENS4_13SM90_TMA_LOADENS4_14ComposedLayoutINS4_7SwizzleILi1ELi4ELi3EEENS4_18smem_ptr_flag_bitsILi8EEENSR_INS5_IJNSA_ILi8EEESG_EEENS5_IJSG_SB_EEEEEEEvNS4_8identityESY_S18_vS19_EENS_8epilogue10collective18CollectiveEpilogueINS1B_23Sm100TmaWarpSpecializedILi4ELi2ELi64ELb0ELb0EEEJSH_NS5_IJNSR_ISE_SB_EENSR_INSA_ILi64EEESB_EEEEEaSI_aSI_NS1B_6fusion15FusionCallbacksIS1F_NS1K_17LinearCombinationIaiaiLNS_15FloatRoundStyleE2EEESH_S1J_JEEENS4_5SM1004TMEM4LOAD26SM100_TMEM_LOAD_32dp32b64xESY_NSZ_INS10_ILi2ELi4ELi3EEES13_NSR_INS5_IJS14_S1H_EEENS5_IJS1H_SB_EEEEEEENS4_39AutoVectorizingCopyWithAssumedAlignmentILi128EEENS4_14SM90_TMA_STOREES1Y_S20_S20_EEEvvEEEEvNT_6ParamsE)
	.align		4
        /*000c*/ 	.word	index@(__assertfail)
	.align		4
        /*0010*/ 	.word	0x00000000
	.align		4
        /*0014*/ 	.word	0xfffffffe
	.align		4
        /*0018*/ 	.word	0x00000000
	.align		4
        /*001c*/ 	.word	0xfffffffd
	.align		4
        /*0020*/ 	.word	0x00000000
	.align		4
        /*0024*/ 	.word	0xfffffffc


//--------------------- .nv.constant4             --------------------------
	.section	.nv.constant4,"a",@progbits
	.align	8
	.align		8
.nv.constant4:
        /*0000*/ 	.dword	__assertfail
	.align		8
        /*0008*/ 	.dword	__unnamed_1
	.align		8
        /*0010*/ 	.dword	__unnamed_2
	.align		8
        /*0018*/ 	.dword	__unnamed_3
	.align		8
        /*0020*/ 	.dword	_ZN40_INTERNAL_489c4452_4_k_cu_e285bfb3_219944cuda3std3__45__cpo5beginE
	.align		8
        /*0028*/ 	.dword	_ZN40_INTERNAL_489c4452_4_k_cu_e285bfb3_219944cuda3std3__45__cpo3endE
	.align		8
        /*0030*/ 	.dword	_ZN40_INTERNAL_489c4452_4_k_cu_e285bfb3_219944cuda3std3__45__cpo6cbeginE
	.align		8
        /*0038*/ 	.dword	_ZN40_INTERNAL_489c4452_4_k_cu_e285bfb3_219944cuda3std3__45__cpo4cendE
	.align		8
        /*0040*/ 	.dword	_ZN40_INTERNAL_489c4452_4_k_cu_e285bfb3_219944cuda3std3__442_GLOBAL__N__489c4452_4_k_cu_e285bfb3_219946ignoreE
	.align		8
        /*0048*/ 	.dword	_ZN40_INTERNAL_489c4452_4_k_cu_e285bfb3_219944cuda3std3__419piecewise_constructE
	.align		8
        /*0050*/ 	.dword	_ZN40_INTERNAL_489c4452_4_k_cu_e285bfb3_219944cuda3std3__48in_placeE
	.align		8
        /*0058*/ 	.dword	_ZN40_INTERNAL_489c4452_4_k_cu_e285bfb3_219944cuda3std6ranges3__45__cpo4swapE
	.align		8
        /*0060*/ 	.dword	_ZN40_INTERNAL_489c4452_4_k_cu_e285bfb3_219944cuda3std6ranges3__45__cpo9iter_moveE
	.align		8
        /*0068*/ 	.dword	_ZN40_INTERNAL_489c4452_4_k_cu_e285bfb3_219944cute7productE
	.align		8
        /*0070*/ 	.dword	_ZN40_INTERNAL_489c4452_4_k_cu_e285bfb3_219944cute1_E
	.align		8
        /*0078*/ 	.dword	$str$25
	.align		8
        /*0080*/ 	.dword	$str$26
	.align		8
        /*0088*/ 	.dword	$str$27
	.align		8
        /*0090*/ 	.dword	$str$28


//--------------------- .text._ZN7cutlass13device_kernelINS_4gemm6kernel13GemmUniversalIN4cute5tupleIJiiiiEEENS1_10collective13CollectiveMmaINS1_35MainloopSm100TmaUmmaWarpSpecializedILi5ELi2ELi2ENS5_IJNS4_1CILi1EEESB_SB_EEEEENS5_IJNSA_ILi128EEENSA_ILi256EEENSA_ILi32EEEEEEaNS5_IJlSB_lEEEaSI_NS4_8TiledMMAINS4_8MMA_AtomIJNS4_15SM100_MMA_S8_SSIaaiLi128ELi256ELNS4_4UMMA5MajorE0ELSN_0ELNSM_8SaturateE0EEEEEENS4_6LayoutISC_NS5_IJNSA_ILi0EEESS_SS_EEEEENS5_IJNS4_10UnderscoreESV_SV_EEEEENS4_13SM90_TMA_LOADENS4_14ComposedLayoutINS4_7SwizzleILi1ELi4ELi3EEENS4_18smem_ptr_flag_bitsILi8EEENSR_INS5_IJNSA_ILi8EEESG_EEENS5_IJSG_SB_EEEEEEEvNS4_8identityESY_S18_vS19_EENS_8epilogue10collective18CollectiveEpilogueINS1B_23Sm100TmaWarpSpecializedILi4ELi2ELi64ELb0ELb0EEEJSH_NS5_IJNSR_ISE_SB_EENSR_INSA_ILi64EEESB_EEEEEaSI_aSI_NS1B_6fusion15FusionCallbacksIS1F_NS1K_17LinearCombinationIaiaiLNS_15FloatRoundStyleE2EEESH_S1J_JEEENS4_5SM1004TMEM4LOAD26SM100_TMEM_LOAD_32dp32b64xESY_NSZ_INS10_ILi2ELi4ELi3EEES13_NSR_INS5_IJS14_S1H_EEENS5_IJS1H_SB_EEEEEEENS4_39AutoVectorizingCopyWithAssumedAlignmentILi128EEENS4_14SM90_TMA_STOREES1Y_S20_S20_EEEvvEEEEvNT_6ParamsE --------------------------
	.section	.text._ZN7cutlass13device_kernelINS_4gemm6kernel13GemmUniversalIN4cute5tupleIJiiiiEEENS1_10collective13CollectiveMmaINS1_35MainloopSm100TmaUmmaWarpSpecializedILi5ELi2ELi2ENS5_IJNS4_1CILi1EEESB_SB_EEEEENS5_IJNSA_ILi128EEENSA_ILi256EEENSA_ILi32EEEEEEaNS5_IJlSB_lEEEaSI_NS4_8TiledMMAINS4_8MMA_AtomIJNS4_15SM100_MMA_S8_SSIaaiLi128ELi256ELNS4_4UMMA5MajorE0ELSN_0ELNSM_8SaturateE0EEEEEENS4_6LayoutISC_NS5_IJNSA_ILi0EEESS_SS_EEEEENS5_IJNS4_10UnderscoreESV_SV_EEEEENS4_13SM90_TMA_LOADENS4_14ComposedLayoutINS4_7SwizzleILi1ELi4ELi3EEENS4_18smem_ptr_flag_bitsILi8EEENSR_INS5_IJNSA_ILi8EEESG_EEENS5_IJSG_SB_EEEEEEEvNS4_8identityESY_S18_vS19_EENS_8epilogue10collective18CollectiveEpilogueINS1B_23Sm100TmaWarpSpecializedILi4ELi2ELi64ELb0ELb0EEEJSH_NS5_IJNSR_ISE_SB_EENSR_INSA_ILi64EEESB_EEEEEaSI_aSI_NS1B_6fusion15FusionCallbacksIS1F_NS1K_17LinearCombinationIaiaiLNS_15FloatRoundStyleE2EEESH_S1J_JEEENS4_5SM1004TMEM4LOAD26SM100_TMEM_LOAD_32dp32b64xESY_NSZ_INS10_ILi2ELi4ELi3EEES13_NSR_INS5_IJS14_S1H_EEENS5_IJS1H_SB_EEEEEEENS4_39AutoVectorizingCopyWithAssumedAlignmentILi128EEENS4_14SM90_TMA_STOREES1Y_S20_S20_EEEvvEEEEvNT_6ParamsE,"ax",@progbits
	.align	128
.text._ZN7cutlass13device_kernelINS_4gemm6kernel13GemmUniversalIN4cute5tupleIJiiiiEEENS1_10collective13CollectiveMmaINS1_35MainloopSm100TmaUmmaWarpSpecializedILi5ELi2ELi2ENS5_IJNS4_1CILi1EEESB_SB_EEEEENS5_IJNSA_ILi128EEENSA_ILi256EEENSA_ILi32EEEEEEaNS5_IJlSB_lEEEaSI_NS4_8TiledMMAINS4_8MMA_AtomIJNS4_15SM100_MMA_S8_SSIaaiLi128ELi256ELNS4_4UMMA5MajorE0ELSN_0ELNSM_8SaturateE0EEEEEENS4_6LayoutISC_NS5_IJNSA_ILi0EEESS_SS_EEEEENS5_IJNS4_10UnderscoreESV_SV_EEEEENS4_13SM90_TMA_LOADENS4_14ComposedLayoutINS4_7SwizzleILi1ELi4ELi3EEENS4_18smem_ptr_flag_bitsILi8EEENSR_INS5_IJNSA_ILi8EEESG_EEENS5_IJSG_SB_EEEEEEEvNS4_8identityESY_S18_vS19_EENS_8epilogue10collective18CollectiveEpilogueINS1B_23Sm100TmaWarpSpecializedILi4ELi2ELi64ELb0ELb0EEEJSH_NS5_IJNSR_ISE_SB_EENSR_INSA_ILi64EEESB_EEEEEaSI_aSI_NS1B_6fusion15FusionCallbacksIS1F_NS1K_17LinearCombinationIaiaiLNS_15FloatRoundStyleE2EEESH_S1J_JEEENS4_5SM1004TMEM4LOAD26SM100_TMEM_LOAD_32dp32b64xESY_NSZ_INS10_ILi2ELi4ELi3EEES13_NSR_INS5_IJS14_S1H_EEENS5_IJS1H_SB_EEEEEEENS4_39AutoVectorizingCopyWithAssumedAlignmentILi128EEENS4_14SM90_TMA_STOREES1Y_S20_S20_EEEvvEEEEvNT_6ParamsE:
        .type           _ZN7cutlass13device_kernelINS_4gemm6kernel13GemmUniversalIN4cute5tupleIJiiiiEEENS1_10collective13CollectiveMmaINS1_35MainloopSm100TmaUmmaWarpSpecializedILi5ELi2ELi2ENS5_IJNS4_1CILi1EEESB_SB_EEEEENS5_IJNSA_ILi128EEENSA_ILi256EEENSA_ILi32EEEEEEaNS5_IJlSB_lEEEaSI_NS4_8TiledMMAINS4_8MMA_AtomIJNS4_15SM100_MMA_S8_SSIaaiLi128ELi256ELNS4_4UMMA5MajorE0ELSN_0ELNSM_8SaturateE0EEEEEENS4_6LayoutISC_NS5_IJNSA_ILi0EEESS_SS_EEEEENS5_IJNS4_10UnderscoreESV_SV_EEEEENS4_13SM90_TMA_LOADENS4_14ComposedLayoutINS4_7SwizzleILi1ELi4ELi3EEENS4_18smem_ptr_flag_bitsILi8EEENSR_INS5_IJNSA_ILi8EEESG_EEENS5_IJSG_SB_EEEEEEEvNS4_8identityESY_S18_vS19_EENS_8epilogue10collective18CollectiveEpilogueINS1B_23Sm100TmaWarpSpecializedILi4ELi2ELi64ELb0ELb0EEEJSH_NS5_IJNSR_ISE_SB_EENSR_INSA_ILi64EEESB_EEEEEaSI_aSI_NS1B_6fusion15FusionCallbacksIS1F_NS1K_17LinearCombinationIaiaiLNS_15FloatRoundStyleE2EEESH_S1J_JEEENS4_5SM1004TMEM4LOAD26SM100_TMEM_LOAD_32dp32b64xESY_NSZ_INS10_ILi2ELi4ELi3EEES13_NSR_INS5_IJS14_S1H_EEENS5_IJS1H_SB_EEEEEEENS4_39AutoVectorizingCopyWithAssumedAlignmentILi128EEENS4_14SM90_TMA_STOREES1Y_S20_S20_EEEvvEEEEvNT_6ParamsE,@function
        .size           _ZN7cutlass13device_kernelINS_4gemm6kernel13GemmUniversalIN4cute5tupleIJiiiiEEENS1_10collective13CollectiveMmaINS1_35MainloopSm100TmaUmmaWarpSpecializedILi5ELi2ELi2ENS5_IJNS4_1CILi1EEESB_SB_EEEEENS5_IJNSA_ILi128EEENSA_ILi256EEENSA_ILi32EEEEEEaNS5_IJlSB_lEEEaSI_NS4_8TiledMMAINS4_8MMA_AtomIJNS4_15SM100_MMA_S8_SSIaaiLi128ELi256ELNS4_4UMMA5MajorE0ELSN_0ELNSM_8SaturateE0EEEEEENS4_6LayoutISC_NS5_IJNSA_ILi0EEESS_SS_EEEEENS5_IJNS4_10UnderscoreESV_SV_EEEEENS4_13SM90_TMA_LOADENS4_14ComposedLayoutINS4_7SwizzleILi1ELi4ELi3EEENS4_18smem_ptr_flag_bitsILi8EEENSR_INS5_IJNSA_ILi8EEESG_EEENS5_IJSG_SB_EEEEEEEvNS4_8identityESY_S18_vS19_EENS_8epilogue10collective18CollectiveEpilogueINS1B_23Sm100TmaWarpSpecializedILi4ELi2ELi64ELb0ELb0EEEJSH_NS5_IJNSR_ISE_SB_EENSR_INSA_ILi64EEESB_EEEEEaSI_aSI_NS1B_6fusion15FusionCallbacksIS1F_NS1K_17LinearCombinationIaiaiLNS_15FloatRoundStyleE2EEESH_S1J_JEEENS4_5SM1004TMEM4LOAD26SM100_TMEM_LOAD_32dp32b64xESY_NSZ_INS10_ILi2ELi4ELi3EEES13_NSR_INS5_IJS14_S1H_EEENS5_IJS1H_SB_EEEEEEENS4_39AutoVectorizingCopyWithAssumedAlignmentILi128EEENS4_14SM90_TMA_STOREES1Y_S20_S20_EEEvvEEEEvNT_6ParamsE,(.L_x_167 - _ZN7cutlass13device_kernelINS_4gemm6kernel13GemmUniversalIN4cute5tupleIJiiiiEEENS1_10collective13CollectiveMmaINS1_35MainloopSm100TmaUmmaWarpSpecializedILi5ELi2ELi2ENS5_IJNS4_1CILi1EEESB_SB_EEEEENS5_IJNSA_ILi128EEENSA_ILi256EEENSA_ILi32EEEEEEaNS5_IJlSB_lEEEaSI_NS4_8TiledMMAINS4_8MMA_AtomIJNS4_15SM100_MMA_S8_SSIaaiLi128ELi256ELNS4_4UMMA5MajorE0ELSN_0ELNSM_8SaturateE0EEEEEENS4_6LayoutISC_NS5_IJNSA_ILi0EEESS_SS_EEEEENS5_IJNS4_10UnderscoreESV_SV_EEEEENS4_13SM90_TMA_LOADENS4_14ComposedLayoutINS4_7SwizzleILi1ELi4ELi3EEENS4_18smem_ptr_flag_bitsILi8EEENSR_INS5_IJNSA_ILi8EEESG_EEENS5_IJSG_SB_EEEEEEEvNS4_8identityESY_S18_vS19_EENS_8epilogue10collective18CollectiveEpilogueINS1B_23Sm100TmaWarpSpecializedILi4ELi2ELi64ELb0ELb0EEEJSH_NS5_IJNSR_ISE_SB_EENSR_INSA_ILi64EEESB_EEEEEaSI_aSI_NS1B_6fusion15FusionCallbacksIS1F_NS1K_17LinearCombinationIaiaiLNS_15FloatRoundStyleE2EEESH_S1J_JEEENS4_5SM1004TMEM4LOAD26SM100_TMEM_LOAD_32dp32b64xESY_NSZ_INS10_ILi2ELi4ELi3EEES13_NSR_INS5_IJS14_S1H_EEENS5_IJS1H_SB_EEEEEEENS4_39AutoVectorizingCopyWithAssumedAlignmentILi128EEENS4_14SM90_TMA_STOREES1Y_S20_S20_EEEvvEEEEvNT_6ParamsE)
        .other          _ZN7cutlass13device_kernelINS_4gemm6kernel13GemmUniversalIN4cute5tupleIJiiiiEEENS1_10collective13CollectiveMmaINS1_35MainloopSm100TmaUmmaWarpSpecializedILi5ELi2ELi2ENS5_IJNS4_1CILi1EEESB_SB_EEEEENS5_IJNSA_ILi128EEENSA_ILi256EEENSA_ILi32EEEEEEaNS5_IJlSB_lEEEaSI_NS4_8TiledMMAINS4_8MMA_AtomIJNS4_15SM100_MMA_S8_SSIaaiLi128ELi256ELNS4_4UMMA5MajorE0ELSN_0ELNSM_8SaturateE0EEEEEENS4_6LayoutISC_NS5_IJNSA_ILi0EEESS_SS_EEEEENS5_IJNS4_10UnderscoreESV_SV_EEEEENS4_13SM90_TMA_LOADENS4_14ComposedLayoutINS4_7SwizzleILi1ELi4ELi3EEENS4_18smem_ptr_flag_bitsILi8EEENSR_INS5_IJNSA_ILi8EEESG_EEENS5_IJSG_SB_EEEEEEEvNS4_8identityESY_S18_vS19_EENS_8epilogue10collective18CollectiveEpilogueINS1B_23Sm100TmaWarpSpecializedILi4ELi2ELi64ELb0ELb0EEEJSH_NS5_IJNSR_ISE_SB_EENSR_INSA_ILi64EEESB_EEEEEaSI_aSI_NS1B_6fusion15FusionCallbacksIS1F_NS1K_17LinearCombinationIaiaiLNS_15FloatRoundStyleE2EEESH_S1J_JEEENS4_5SM1004TMEM4LOAD26SM100_TMEM_LOAD_32dp32b64xESY_NSZ_INS10_ILi2ELi4ELi3EEES13_NSR_INS5_IJS14_S1H_EEENS5_IJS1H_SB_EEEEEEENS4_39AutoVectorizingCopyWithAssumedAlignmentILi128EEENS4_14SM90_TMA_STOREES1Y_S20_S20_EEEvvEEEEvNT_6ParamsE,@"STO_CUDA_ENTRY STV_DEFAULT"
_ZN7cutlass13device_kernelINS_4gemm6kernel13GemmUniversalIN4cute5tupleIJiiiiEEENS1_10collective13CollectiveMmaINS1_35MainloopSm100TmaUmmaWarpSpecializedILi5ELi2ELi2ENS5_IJNS4_1CILi1EEESB_SB_EEEEENS5_IJNSA_ILi128EEENSA_ILi256EEENSA_ILi32EEEEEEaNS5_IJlSB_lEEEaSI_NS4_8TiledMMAINS4_8MMA_AtomIJNS4_15SM100_MMA_S8_SSIaaiLi128ELi256ELNS4_4UMMA5MajorE0ELSN_0ELNSM_8SaturateE0EEEEEENS4_6LayoutISC_NS5_IJNSA_ILi0EEESS_SS_EEEEENS5_IJNS4_10UnderscoreESV_SV_EEEEENS4_13SM90_TMA_LOADENS4_14ComposedLayoutINS4_7SwizzleILi1ELi4ELi3EEENS4_18smem_ptr_flag_bitsILi8EEENSR_INS5_IJNSA_ILi8EEESG_EEENS5_IJSG_SB_EEEEEEEvNS4_8identityESY_S18_vS19_EENS_8epilogue10collective18CollectiveEpilogueINS1B_23Sm100TmaWarpSpecializedILi4ELi2ELi64ELb0ELb0EEEJSH_NS5_IJNSR_ISE_SB_EENSR_INSA_ILi64EEESB_EEEEEaSI_aSI_NS1B_6fusion15FusionCallbacksIS1F_NS1K_17LinearCombinationIaiaiLNS_15FloatRoundStyleE2EEESH_S1J_JEEENS4_5SM1004TMEM4LOAD26SM100_TMEM_LOAD_32dp32b64xESY_NSZ_INS10_ILi2ELi4ELi3EEES13_NSR_INS5_IJS14_S1H_EEENS5_IJS1H_SB_EEEEEEENS4_39AutoVectorizingCopyWithAssumedAlignmentILi128EEENS4_14SM90_TMA_STOREES1Y_S20_S20_EEEvvEEEEvNT_6ParamsE:
[----:B------:R-:W1:Y:S01]  /*0000*/  LDC R1, c[0x0][0x37c] ;  /* 0x0000df00ff017b82 */ /* 0x000e620000000800 */
[----:B------:R-:W2:Y:S01]  /*0010*/  S2R R167, SR_TID.X ;  /* 0x0000000000a77919 */ /* 0x000ea20000002100 */
[----:B------:R-:W3:Y:S01]  /*0020*/  LDCU.64 UR4, c[0x0][0x890] ;  /* 0x00011200ff0477ac */ /* 0x000ee20008000a00 */
[----:B------:R-:W-:Y:S02]  /*0030*/  PRMT R151, RZ, 0x7610, R151 ;  /* 0x00007610ff977816 */ /* 0x000fe40000000097 */
[----:B------:R-:W-:Y:S01]  /*0040*/  ELECT P5, URZ, PT ;  /* 0x0000000000ff782f */ /* 0x000fe200038a0000 */
[----:B------:R-:W4:Y:S01]  /*0050*/  LDCU.64 UR46, c[0x0][0x358] ;  /* 0x00006b00ff2e77ac */ /* 0x000f220008000a00 */
[----:B---3--:R-:W-:-:S04]  /*0060*/  UISETP.NE.U32.AND UP0, UPT, UR4, URZ, UPT ;  /* 0x000000ff0400728c */ /* 0x008fc8000bf05070 */
[----:B------:R-:W-:Y:S01]  /*0070*/  UISETP.NE.AND.EX UP0, UPT, UR5, URZ, UPT, UP0 ;  /* 0x000000ff0500728c */ /* 0x000fe2000bf05300 */
[----:B--2---:R-:W-:-:S05]  /*0080*/  SHF.R.U32.HI R154, RZ, 0x5, R167 ;  /* 0x00000005ff9a7819 */ /* 0x004fca00000116a7 */
[----:B------:R-:W2:Y:S02]  /*0090*/  SHFL.IDX PT, R0, R154, RZ, 0x1f ;  /* 0x00001fff9a007589 */ /* 0x000ea400000e0000 */
[----:B--2---:R-:W-:Y:S01]  /*00a0*/  R2UR UR8, R0 ;  /* 0x00000000000872ca */ /* 0x004fe200000e0000 */
[----:B-1--4-:R-:W-:-:S14]  /*00b0*/  BRA.U UP0, `(.L_x_0) ;  /* 0x00000001002c7547 */ /* 0x012fdc000b800000 */
[----:B------:R-:W1:Y:S02]  /*00c0*/  LDCU.64 UR6, c[0x0][0x888] ;  /* 0x00011100ff0677ac */ /* 0x000e640008000a00 */
[----:B-1----:R-:W-:-:S04]  /*00d0*/  UISETP.NE.U32.AND UP0, UPT, UR6, URZ, UPT ;  /* 0x000000ff0600728c */ /* 0x002fc8000bf05070 */
[----:B------:R-:W-:-:S09]  /*00e0*/  UISETP.NE.AND.EX UP0, UPT, UR7, URZ, UPT, UP0 ;  /* 0x000000ff0700728c */ /* 0x000fd2000bf05300 */
[----:B------:R-:W-:Y:S05]  /*00f0*/  BRA.U !UP0, `(.L_x_1) ;  /* 0x0000000108107547 */ /* 0x000fea000b800000 */
[----:B------:R-:W1:Y:S02]  /*0100*/  LDC.64 R82, c[0x0][0x888] ;  /* 0x00022200ff527b82 */ /* 0x000e640000000a00 */
[----:B-1----:R1:W5:Y:S01]  /*0110*/  LDG.E R82, desc[UR46][R82.64] ;  /* 0x0000002e52527981 */ /* 0x002362000c1e1900 */
[----:B------:R-:W-:Y:S01]  /*0120*/  HFMA2 R151, -RZ, RZ, 0, 5.9604644775390625e-08 ;  /* 0x00000001ff977431 */ /* 0x000fe200000001ff */
[----:B------:R-:W-:Y:S05]  /*0130*/  BRA `(.L_x_0) ;  /* 0x00000000000c7947 */ /* 0x000fea0003800000 */
.L_x_1:
[----:B------:R-:W1:Y:S01]  /*0140*/  LDCU UR6, c[0x0][0x880] ;  /* 0x00011000ff0677ac */ /* 0x000e620008000800 */
[----:B------:R-:W-:Y:S01]  /*0150*/  HFMA2 R151, -RZ, RZ, 0, 5.9604644775390625e-08 ;  /* 0x00000001ff977431 */ /* 0x000fe200000001ff */
[----:B-1----:R-:W-:-:S07]  /*0160*/  MOV R82, UR6 ;  /* 0x0000000600527c02 */ /* 0x002fce0008000f00 */
.L_x_0:
[----:B------:R-:W2:Y:S02]  /*0170*/  LDCU.64 UR6, c[0x0][0x8b0] ;  /* 0x00011600ff0677ac */ /* 0x000ea40008000a00 */
[----:B--2---:R-:W-:-:S04]  /*0180*/  UISETP.NE.U32.AND UP0, UPT, UR6, URZ, UPT ;  /* 0x000000ff0600728c */ /* 0x004fc8000bf05070 */
[----:B------:R-:W-:-:S09]  /*0190*/  UISETP.NE.AND.EX UP0, UPT, UR7, URZ, UPT, UP0 ;  /* 0x000000ff0700728c */ /* 0x000fd2000bf05300 */
[----:B------:R-:W-:Y:S05]  /*01a0*/  BRA.U UP0, `(.L_x_2) ;  /* 0x0000000100247547 */ /* 0x000fea000b800000 */
[----:B------:R-:W2:Y:S02]  /*01b0*/  LDCU.64 UR6, c[0x0][0x8a8] ;  /* 0x00011500ff0677ac */ /* 0x000ea40008000a00 */
[----:B--2---:R-:W-:-:S04]  /*01c0*/  UISETP.NE.U32.AND UP0, UPT, UR6, URZ, UPT ;  /* 0x000000ff0600728c */ /* 0x004fc8000bf05070 */
[----:B------:R-:W-:-:S09]  /*01d0*/  UISETP.NE.AND.EX UP0, UPT, UR7, URZ, UPT, UP0 ;  /* 0x000000ff0700728c */ /* 0x000fd2000bf05300 */
[----:B------:R-:W-:Y:S05]  /*01e0*/  BRA.U !UP0, `(.L_x_3) ;  /* 0x00000001080c7547 */ /* 0x000fea000b800000 */
[----:B------:R-:W2:Y:S02]  /*01f0*/  LDC.64 R78, c[0x0][0x8a8] ;  /* 0x00022a00ff4e7b82 */ /* 0x000ea40000000a00 */
[----:B--2---:R2:W5:Y:S01]  /*0200*/  LDG.E R78, desc[UR46][R78.64] ;  /* 0x0000002e4e4e7981 */ /* 0x004562000c1e1900 */
[----:B------:R-:W-:Y:S05]  /*0210*/  BRA `(.L_x_2) ;  /* 0x0000000000087947 */ /* 0x000fea0003800000 */
.L_x_3:
[----:B------:R-:W2:Y:S02]  /*0220*/  LDCU UR6, c[0x0][0x8a0] ;  /* 0x00011400ff0677ac */ /* 0x000ea40008000800 */
[----:B--2---:R-:W-:Y:S02]  /*0230*/  MOV R78, UR6 ;  /* 0x00000006004e7c02 */ /* 0x004fe40008000f00 */
.L_x_2:
[----:B------:R-:W-:Y:S01]  /*0240*/  IMAD.U32 R0, RZ, RZ, UR8 ;  /* 0x00000008ff007e24 */ /* 0x000fe2000f8e00ff */
[----:B------:R-:W-:Y:S04]  /*0250*/  BSSY.RECONVERGENT B0, `(.L_x_4) ;  /* 0x000000c000007945 */ /* 0x000fe80003800200 */
[C---:B------:R-:W-:Y:S02]  /*0260*/  ISETP.NE.OR P1, PT, R0.reuse, 0x1, !P5 ;  /* 0x000000010000780c */ /* 0x040fe40006f25670 */
[----:B------:R-:W-:-:S11]  /*0270*/  ISETP.NE.OR P0, PT, R0, 0x3, !P5 ;  /* 0x000000030000780c */ /* 0x000fd60006f05670 */
[----:B------:R-:W-:Y:S05]  /*0280*/  @P1 BRA `(.L_x_5) ;  /* 0x0000000000201947 */ /* 0x000fea0003800000 */
[----:B------:R-:W3:Y:S02]  /*0290*/  LDCU.64 UR6, c[0x0][0x348] ;  /* 0x00006900ff0677ac */ /* 0x000ee40008000a00 */
[----:B---3--:R-:W-:Y:S02]  /*02a0*/  UIADD3 UR10, UP1, UPT, UR6, 0x80, URZ ;  /* 0x00000080060a7890 */ /* 0x008fe4000ff3e0ff */
[----:B------:R-:W-:Y:S02]  /*02b0*/  UIADD3 UR6, UP0, UPT, UR6, 0x180, URZ ;  /* 0x0000018006067890 */ /* 0x000fe4000ff1e0ff */
[----:B------:R-:W-:Y:S02]  /*02c0*/  UIADD3.X UR11, UPT, UPT, URZ, UR7, URZ, UP1, !UPT ;  /* 0x00000007ff0b7290 */ /* 0x000fe40008ffe4ff */
[----:B------:R-:W-:-:S07]  /*02d0*/  UIADD3.X UR7, UPT, UPT, URZ, UR7, URZ, UP0, !UPT ;  /* 0x00000007ff077290 */ /* 0x000fce00087fe4ff */
[----:B------:R3:W-:Y:S02]  /*02e0*/  UTMACCTL.PF [UR10] ;  /* 0x000000000a0079b9 */ /* 0x0007e40008040000 */
[----:B------:R3:W-:Y:S02]  /*02f0*/  UTMACCTL.PF [UR6] ;  /* 0x00000000060079b9 */ /* 0x0007e40008040000 */
[----:B---3--:R-:W-:Y:S01]  /*0300*/  NOP ;  /* 0x0000000000007918 */ /* 0x008fe20000000000 */
.L_x_5:
[----:B------:R-:W-:Y:S05]  /*0310*/  BSYNC.RECONVERGENT B0 ;  /* 0x0000000000007941 */ /* 0x000fea0003800200 */
.L_x_4:
[----:B------:R-:W-:Y:S04]  /*0320*/  BSSY.RECONVERGENT B0, `(.L_x_6) ;  /* 0x000000a000007945 */ /* 0x000fe80003800200 */
        /* <DEDUP_REMOVED lines=9> */
.L_x_7:
[----:B------:R-:W-:Y:S05]  /*03c0*/  BSYNC.RECONVERGENT B0 ;  /* 0x0000000000007941 */ /* 0x000fea0003800200 */
.L_x_6:
[----:B------:R-:W3:Y:S01]  /*03d0*/  LDCU.64 UR6, c[0x0][0x888] ;  /* 0x00011100ff0677ac */ /* 0x000ee20008000a00 */
[----:B------:R-:W-:Y:S02]  /*03e0*/  UISETP.EQ.U32.AND UP1, UPT, UR4, URZ, UPT ;  /* 0x000000ff0400728c */ /* 0x000fe4000bf22070 */
[----:B------:R-:W-:Y:S02]  /*03f0*/  UPLOP3.LUT UP2, UPT, UPT, UPT, UPT, 0x80, 0x8 ;  /* 0x000000000008789c */ /* 0x000fe40003f4f070 */
[----:B---3--:R-:W-:-:S04]  /*0400*/  UISETP.NE.U32.AND UP0, UPT, UR6, URZ, UPT ;  /* 0x000000ff0600728c */ /* 0x008fc8000bf05070 */
[----:B------:R-:W-:-:S04]  /*0410*/  UISETP.NE.AND.EX UP0, UPT, UR7, URZ, UPT, UP0 ;  /* 0x000000ff0700728c */ /* 0x000fc8000bf05300 */
[----:B------:R-:W-:-:S04]  /*0420*/  UISETP.EQ.OR.EX UP3, UPT, UR5, URZ, !UP0, UP1 ;  /* 0x000000ff0500728c */ /* 0x000fc8000c762710 */
[----:B------:R-:W-:-:S05]  /*0430*/  UP2UR UR50, UPR, URZ, 0x8 ;  /* 0x00000008ff327883 */ /* 0x000fca0008000000 */
[----:B------:R-:W-:Y:S07]  /*0440*/  BRA.U !UP3, `(.L_x_8) ;  /* 0x000000010b207547 */ /* 0x000fee000b800000 */
[----:B-----5:R-:W-:Y:S01]  /*0450*/  R2UR UR6, R82 ;  /* 0x00000000520672ca */ /* 0x020fe200000e0000 */
[----:B------:R-:W-:Y:S02]  /*0460*/  UISETP.NE.U32.AND UP2, UPT, UR4, URZ, UPT ;  /* 0x000000ff0400728c */ /* 0x000fe4000bf45070 */
[----:B------:R-:W-:Y:S02]  /*0470*/  USEL UR4, URZ, 0xffffffff, UP0 ;  /* 0xffffffffff047887 */ /* 0x000fe40008000000 */
[----:B------:R-:W-:-:S08]  /*0480*/  UISETP.NE.AND.EX UP2, UPT, UR5, URZ, UPT, UP2 ;  /* 0x000000ff0500728c */ /* 0x000fd0000bf45320 */
[----:B------:R-:W-:-:S04]  /*0490*/  UISETP.NE.AND UP1, UPT, UR6, URZ, UPT ;  /* 0x000000ff0600728c */ /* 0x000fc8000bf25270 */
[----:B------:R-:W-:-:S04]  /*04a0*/  @!UP2 USEL UR4, URZ, 0xffffffff, UP1 ;  /* 0xffffffffff04a887 */ /* 0x000fc80008800000 */
[----:B------:R-:W-:-:S04]  /*04b0*/  ULOP3.LUT UR4, UR4, 0x1, URZ, 0xc0, !UPT ;  /* 0x0000000104047892 */ /* 0x000fc8000f8ec0ff */
[----:B------:R-:W-:-:S11]  /*04c0*/  UISETP.NE.U32.AND UP2, UPT, UR4, 0x1, UPT ;  /* 0x000000010400788c */ /* 0x000fd6000bf45070 */
.L_x_8:
[----:B------:R-:W3:Y:S01]  /*04d0*/  SHFL.IDX PT, R2, R154, RZ, 0x1f ;  /* 0x00001fff9a027589 */ /* 0x000ee200000e0000 */
[----:B------:R-:W-:-:S04]  /*04e0*/  UISETP.NE.AND UP1, UPT, UR8, 0x2, UPT ;  /* 0x000000020800788c */ /* 0x000fc8000bf25270 */
[----:B------:R-:W-:Y:S01]  /*04f0*/  USEL UR6, URZ, 0x1, UP1 ;  /* 0x00000001ff067887 */ /* 0x000fe20008800000 */
[----:B---3--:R-:W-:-:S13]  /*0500*/  ISETP.NE.AND P0, PT, R2, RZ, PT ;  /* 0x000000ff0200720c */ /* 0x008fda0003f05270 */
[----:B------:R-:W-:Y:S05]  /*0510*/  @P0 BRA `(.L_x_9) ;  /* 0x0000000000500947 */ /* 0x000fea0003800000 */
[----:B------:R-:W3:Y:S01]  /*0520*/  S2UR UR5, SR_CgaCtaId ;  /* 0x00000000000579c3 */ /* 0x000ee20000008800 */
[----:B------:R-:W-:Y:S01]  /*0530*/  UMOV UR7, 0x400 ;  /* 0x0000040000077882 */ /* 0x000fe20000000000 */
[----:B------:R-:W-:Y:S01]  /*0540*/  UMOV UR4, 0x1 ;  /* 0x0000000100047882 */ /* 0x000fe20000000000 */
[----:B------:R-:W-:Y:S01]  /*0550*/  ELECT P0, URZ, PT ;  /* 0x0000000000ff782f */ /* 0x000fe20003800000 */
[----:B------:R-:W-:-:S04]  /*0560*/  UIADD3 UR10, UPT, UPT, -UR4, 0x100000, URZ ;  /* 0x00100000040a7890 */ /* 0x000fc8000fffe1ff */
[----:B------:R-:W-:Y:S02]  /*0570*/  USHF.L.U32 UR11, UR10, 0xb, URZ ;  /* 0x0000000b0a0b7899 */ /* 0x000fe400080006ff */
[----:B------:R-:W-:Y:S02]  /*0580*/  USHF.L.U32 UR10, UR10, 0x1, URZ ;  /* 0x000000010a0a7899 */ /* 0x000fe400080006ff */
[----:B---3--:R-:W-:Y:S01]  /*0590*/  ULEA UR5, UR5, UR7, 0x18 ;  /* 0x0000000705057291 */ /* 0x008fe2000f8ec0ff */
[----:B------:R-:W3:Y:S11]  /*05a0*/  FENCE.VIEW.ASYNC.S ;  /* 0x00000000000073c6 */ /* 0x000ef60000000000 */
[----:B---3--:R3:W4:Y:S01]  /*05b0*/  SYNCS.EXCH.64 URZ, [UR5], UR10 ;  /* 0x0000000a05ff75b2 */ /* 0x0087220008000100 */
[----:B------:R3:W1:Y:S01]  /*05c0*/  SYNCS.EXCH.64 URZ, [UR5+0x28], UR10 ;  /* 0x0000280a05ff75b2 */ /* 0x0006620008000100 */
        /* <DEDUP_REMOVED lines=8> */
[----:B------:R-:W-:Y:S01]  /*0650*/  NOP ;  /* 0x0000000000007918 */ /* 0x000fe20000000000 */
.L_x_9:
[----:B------:R-:W2:Y:S01]  /*0660*/  SHFL.IDX PT, R2, R154, RZ, 0x1f ;  /* 0x00001fff9a027589 */ /* 0x000ea200000e0000 */
[----:B------:R-:W-:Y:S01]  /*0670*/  NOP ;  /* 0x0000000000007918 */ /* 0x000fe20000000000 */
[----:B--2---:R-:W-:-:S13]  /*0680*/  ISETP.NE.AND P0, PT, R2, 0x1, PT ;  /* 0x000000010200780c */ /* 0x004fda0003f05270 */
[----:B------:R-:W-:Y:S05]  /*0690*/  @P0 BRA `(.L_x_10) ;  /* 0x0000000000580947 */ /* 0x000fea0003800000 */
[----:B------:R-:W2:Y:S01]  /*06a0*/  S2UR UR7, SR_CgaCtaId ;  /* 0x00000000000779c3 */ /* 0x000ea20000008800 */
[----:B------:R-:W-:Y:S01]  /*06b0*/  UMOV UR9, 0x400 ;  /* 0x0000040000097882 */ /* 0x000fe20000000000 */
[----:B---3--:R-:W-:Y:S01]  /*06c0*/  UMOV UR5, 0x20 ;  /* 0x0000002000057882 */ /* 0x008fe20000000000 */
[----:B------:R-:W-:Y:S01]  /*06d0*/  UMOV UR4, 0x80 ;  /* 0x0000008000047882 */ /* 0x000fe20000000000 */
[----:B------:R-:W-:-:S04]  /*06e0*/  UIADD3 UR10, UPT, UPT, -UR5, 0x100000, URZ ;  /* 0x00100000050a7890 */ /* 0x000fc8000fffe1ff */
[----:B------:R-:W-:Y:S02]  /*06f0*/  USHF.L.U32 UR11, UR10, 0xb, URZ ;  /* 0x0000000b0a0b7899 */ /* 0x000fe400080006ff */
[----:B------:R-:W-:Y:S02]  /*0700*/  USHF.L.U32 UR10, UR10, 0x1, URZ ;  /* 0x000000010a0a7899 */ /* 0x000fe400080006ff */
[----:B------:R-:W-:-:S04]  /*0710*/  UIADD3 UR4, UPT, UPT, -UR4, 0x100000, URZ ;  /* 0x0010000004047890 */ /* 0x000fc8000fffe1ff */
[----:B------:R-:W-:Y:S02]  /*0720*/  USHF.L.U32 UR5, UR4, 0xb, URZ ;  /* 0x0000000b04057899 */ /* 0x000fe400080006ff */
[----:B------:R-:W-:Y:S01]  /*0730*/  USHF.L.U32 UR4, UR4, 0x1, URZ ;  /* 0x0000000104047899 */ /* 0x000fe200080006ff */
[----:B------:R-:W-:Y:S01]  /*0740*/  ELECT P0, URZ, PT ;  /* 0x0000000000ff782f */ /* 0x000fe20003800000 */
[----:B--2---:R-:W-:Y:S01]  /*0750*/  ULEA UR7, UR7, UR9, 0x18 ;  /* 0x0000000907077291 */ /* 0x004fe2000f8ec0ff */
[----:B------:R-:W2:Y:S11]  /*0760*/  FENCE.VIEW.ASYNC.S ;  /* 0x00000000000073c6 */ /* 0x000eb60000000000 */
[----:B--2---:R2:W3:Y:S01]  /*0770*/  SYNCS.EXCH.64 URZ, [UR7+0x50], UR10 ;  /* 0x0000500a07ff75b2 */ /* 0x0044e20008000100 */
        /* <DEDUP_REMOVED lines=8> */
.L_x_10:
[----:B------:R-:W4:Y:S01]  /*0800*/  SHFL.IDX PT, R2, R154, RZ, 0x1f ;  /* 0x00001fff9a027589 */ /* 0x000f2200000e0000 */
[----:B------:R-:W-:Y:S01]  /*0810*/  NOP ;  /* 0x0000000000007918 */ /* 0x000fe20000000000 */
[----:B----4-:R-:W-:-:S13]  /*0820*/  ISETP.NE.AND P0, PT, R2, 0x3, PT ;  /* 0x000000030200780c */ /* 0x010fda0003f05270 */
[----:B------:R-:W-:Y:S05]  /*0830*/  @P0 BRA `(.L_x_11) ;  /* 0x0000000000300947 */ /* 0x000fea0003800000 */
[----:B--23--:R-:W2:Y:S01]  /*0840*/  S2UR UR5, SR_CgaCtaId ;  /* 0x00000000000579c3 */ /* 0x00cea20000008800 */
[----:B------:R-:W-:Y:S01]  /*0850*/  UMOV UR7, 0x400 ;  /* 0x0000040000077882 */ /* 0x000fe20000000000 */
[----:B------:R-:W-:Y:S01]  /*0860*/  UMOV UR4, 0x20 ;  /* 0x0000002000047882 */ /* 0x000fe20000000000 */
[----:B------:R-:W-:Y:S01]  /*0870*/  ELECT P0, URZ, PT ;  /* 0x0000000000ff782f */ /* 0x000fe20003800000 */
[----:B------:R-:W-:-:S04]  /*0880*/  UIADD3 UR10, UPT, UPT, -UR4, 0x100000, URZ ;  /* 0x00100000040a7890 */ /* 0x000fc8000fffe1ff */
[----:B------:R-:W-:Y:S02]  /*0890*/  USHF.L.U32 UR11, UR10, 0xb, URZ ;  /* 0x0000000b0a0b7899 */ /* 0x000fe400080006ff */
[----:B------:R-:W-:Y:S02]  /*08a0*/  USHF.L.U32 UR10, UR10, 0x1, URZ ;  /* 0x000000010a0a7899 */ /* 0x000fe400080006ff */
[----:B--2---:R-:W-:Y:S01]  /*08b0*/  ULEA UR5, UR5, UR7, 0x18 ;  /* 0x0000000705057291 */ /* 0x004fe2000f8ec0ff */
[----:B------:R-:W2:Y:S11]  /*08c0*/  FENCE.VIEW.ASYNC.S ;  /* 0x00000000000073c6 */ /* 0x000eb60000000000 */
[----:B--2---:R4:W2:Y:S01]  /*08d0*/  SYNCS.EXCH.64 URZ, [UR5+0x90], UR10 ;  /* 0x0000900a05ff75b2 */ /* 0x0048a20008000100 */
[----:B------:R4:W3:Y:S02]  /*08e0*/  SYNCS.EXCH.64 URZ, [UR5+0x98], UR10 ;  /* 0x0000980a05ff75b2 */ /* 0x0008e40008000100 */
[----:B----4-:R-:W-:Y:S01]  /*08f0*/  NOP ;  /* 0x0000000000007918 */ /* 0x010fe20000000000 */
.L_x_11:
[----:B------:R-:W4:Y:S01]  /*0900*/  SHFL.IDX PT, R2, R154, RZ, 0x1f ;  /* 0x00001fff9a027589 */ /* 0x000f2200000e0000 */
[----:B------:R-:W-:Y:S01]  /*0910*/  NOP ;  /* 0x0000000000007918 */ /* 0x000fe20000000000 */
[----:B----4-:R-:W-:-:S13]  /*0920*/  ISETP.NE.AND P0, PT, R2, 0x4, PT ;  /* 0x000000040200780c */ /* 0x010fda0003f05270 */
[----:B------:R-:W-:Y:S05]  /*0930*/  @P0 BRA `(.L_x_12) ;  /* 0x00000000004c0947 */ /* 0x000fea0003800000 */
[----:B--23--:R-:W2:Y:S01]  /*0940*/  S2UR UR5, SR_CgaCtaId ;  /* 0x00000000000579c3 */ /* 0x00cea20000008800 */
[----:B------:R-:W-:Y:S01]  /*0950*/  UMOV UR9, 0x100 ;  /* 0x0000010000097882 */ /* 0x000fe20000000000 */
[----:B------:R-:W-:Y:S01]  /*0960*/  UMOV UR7, 0x400 ;  /* 0x0000040000077882 */ /* 0x000fe20000000000 */
[----:B------:R-:W-:Y:S01]  /*0970*/  USEL UR9, UR9, 0xe0, UP2 ;  /* 0x000000e009097887 */ /* 0x000fe20009000000 */
[----:B------:R-:W-:Y:S01]  /*0980*/  UMOV UR4, 0x1 ;  /* 0x0000000100047882 */ /* 0x000fe20000000000 */
[----:B------:R-:W-:Y:S01]  /*0990*/  ELECT P0, URZ, PT ;  /* 0x0000000000ff782f */ /* 0x000fe20003800000 */
[----:B------:R-:W-:-:S04]  /*09a0*/  UIADD3 UR10, UPT, UPT, -UR4, 0x100000, URZ ;  /* 0x00100000040a7890 */ /* 0x000fc8000fffe1ff */
[----:B------:R-:W-:Y:S02]  /*09b0*/  USHF.L.U32 UR11, UR10, 0xb, URZ ;  /* 0x0000000b0a0b7899 */ /* 0x000fe400080006ff */
[----:B------:R-:W-:Y:S02]  /*09c0*/  USHF.L.U32 UR10, UR10, 0x1, URZ ;  /* 0x000000010a0a7899 */ /* 0x000fe400080006ff */
[----:B------:R-:W-:-:S04]  /*09d0*/  UIADD3 UR12, UPT, UPT, -UR9, 0x100000, URZ ;  /* 0x00100000090c7890 */ /* 0x000fc8000fffe1ff */
[----:B------:R-:W-:Y:S02]  /*09e0*/  USHF.L.U32 UR13, UR12, 0xb, URZ ;  /* 0x0000000b0c0d7899 */ /* 0x000fe400080006ff */
[----:B------:R-:W-:Y:S02]  /*09f0*/  USHF.L.U32 UR12, UR12, 0x1, URZ ;  /* 0x000000010c0c7899 */ /* 0x000fe400080006ff */
[----:B--2---:R-:W-:Y:S01]  /*0a00*/  ULEA UR5, UR5, UR7, 0x18 ;  /* 0x0000000705057291 */ /* 0x004fe2000f8ec0ff */
[----:B------:R-:W2:Y:S11]  /*0a10*/  FENCE.VIEW.ASYNC.S ;  /* 0x00000000000073c6 */ /* 0x000eb60000000000 */
[----:B--2---:R4:W2:Y:S01]  /*0a20*/  SYNCS.EXCH.64 URZ, [UR5+0xa0], UR10 ;  /* 0x0000a00a05ff75b2 */ /* 0x0048a20008000100 */
[----:B------:R4:W3:Y:S01]  /*0a30*/  SYNCS.EXCH.64 URZ, [UR5+0xb0], UR12 ;  /* 0x0000b00c05ff75b2 */ /* 0x0008e20008000100 */
[----:B------:R4:W1:Y:S01]  /*0a40*/  SYNCS.EXCH.64 URZ, [UR5+0xa8], UR10 ;  /* 0x0000a80a05ff75b2 */ /* 0x0008620008000100 */
[----:B------:R4:W1:Y:S02]  /*0a50*/  SYNCS.EXCH.64 URZ, [UR5+0xb8], UR12 ;  /* 0x0000b80c05ff75b2 */ /* 0x0008640008000100 */
[----:B----4-:R-:W-:Y:S01]  /*0a60*/  NOP ;  /* 0x0000000000007918 */ /* 0x010fe20000000000 */
.L_x_12:
[----:B------:R-:W4:Y:S01]  /*0a70*/  SHFL.IDX PT, R2, R154, RZ, 0x1f ;  /* 0x00001fff9a027589 */ /* 0x000f2200000e0000 */
[----:B------:R-:W-:Y:S01]  /*0a80*/  NOP ;  /* 0x0000000000007918 */ /* 0x000fe20000000000 */
[----:B----4-:R-:W-:-:S13]  /*0a90*/  ISETP.NE.AND P0, PT, R2, 0x5, PT ;  /* 0x000000050200780c */ /* 0x010fda0003f05270 */
[----:B------:R-:W-:Y:S05]  /*0aa0*/  @P0 BRA `(.L_x_13) ;  /* 0x0000000000480947 */ /* 0x000fea0003800000 */
[----:B--2---:R-:W2:Y:S01]  /*0ab0*/  S2UR UR7, SR_CgaCtaId ;  /* 0x00000000000779c3 */ /* 0x004ea20000008800 */
        /* <DEDUP_REMOVED lines=12> */
[----:B--2---:R4:W2:Y:S01]  /*0b80*/  SYNCS.EXCH.64 URZ, [UR7+0xc0], UR10 ;  /* 0x0000c00a07ff75b2 */ /* 0x0048a20008000100 */
[----:B------:R4:W3:Y:S01]  /*0b90*/  SYNCS.EXCH.64 URZ, [UR7+0xd0], UR4 ;  /* 0x0000d00407ff75b2 */ /* 0x0008e20008000100 */
[----:B------:R4:W1:Y:S01]  /*0ba0*/  SYNCS.EXCH.64 URZ, [UR7+0xc8], UR10 ;  /* 0x0000c80a07ff75b2 */ /* 0x0008620008000100 */
[----:B------:R4:W1:Y:S02]  /*0bb0*/  SYNCS.EXCH.64 URZ, [UR7+0xd8], UR4 ;  /* 0x0000d80407ff75b2 */ /* 0x0008640008000100 */
[----:B----4-:R-:W-:Y:S01]  /*0bc0*/  NOP ;  /* 0x0000000000007918 */ /* 0x010fe20000000000 */
.L_x_13:
        /* <DEDUP_REMOVED lines=18> */
.L_x_14:
[----:B--23--:R-:W2:Y:S01]  /*0cf0*/  S2UR UR5, SR_CTAID.X ;  /* 0x00000000000579c3 */ /* 0x00cea20000002500 */
[----:B------:R-:W-:-:S05]  /*0d00*/  CS2R.32 R152, SR_CgaSize ;  /* 0x0000000000987805 */ /* 0x000fca0000008a00 */
[----:B------:R-:W-:-:S05]  /*0d10*/  IMAD R152, R152, -0xa0, RZ ;  /* 0xffffff6098987824 */ /* 0x000fca00078e02ff */
[----:B------:R-:W-:-:S14]  /*0d20*/  R2UR UR9, R152 ;  /* 0x00000000980972ca */ /* 0x000fdc00000e0000 */
[----:B------:R-:W3:Y:S01]  /*0d30*/  LDCU UR9, c[0x0][UR9+0x2b0] ;  /* 0x00005600090977ac */ /* 0x000ee20008000800 */
[----:B------:R-:W-:Y:S01]  /*0d40*/  NOP ;  /* 0x0000000000007918 */ /* 0x000fe20000000000 */
[----:B------:R-:W-:-:S05]  /*0d50*/  CS2R.32 R152, SR_CgaSize ;  /* 0x0000000000987805 */ /* 0x000fca0000008a00 */
[----:B------:R-:W-:-:S05]  /*0d60*/  IMAD R152, R152, -0xa0, RZ ;  /* 0xffffff6098987824 */ /* 0x000fca00078e02ff */
[----:B------:R-:W-:-:S14]  /*0d70*/  R2UR UR7, R152 ;  /* 0x00000000980772ca */ /* 0x000fdc00000e0000 */
[----:B------:R-:W4:Y:S01]  /*0d80*/  LDCU UR7, c[0x0][UR7+0x2b4] ;  /* 0x00005680070777ac */ /* 0x000f220008000800 */
[----:B------:R-:W1:Y:S08]  /*0d90*/  S2UR UR4, SR_CTAID.Y ;  /* 0x00000000000479c3 */ /* 0x000e700000002600 */
[----:B------:R-:W4:Y:S01]  /*0da0*/  LDC R9, c[0x0][0xb24] ;  /* 0x0002c900ff097b82 */ /* 0x000f220000000800 */
[----:B--2---:R-:W-:-:S02]  /*0db0*/  I2FP.F32.U32 R4, UR5 ;  /* 0x0000000500047c45 */ /* 0x004fc40008201000 */
[----:B------:R-:W-:-:S05]  /*0dc0*/  CS2R.32 R5, SR_CgaSize ;  /* 0x0000000000057805 */ /* 0x000fca0000008a00 */
[----:B------:R-:W-:-:S06]  /*0dd0*/  IMAD R5, R5, -0xa0, RZ ;  /* 0xffffff6005057824 */ /* 0x000fcc00078e02ff */
[----:B------:R-:W2:Y:S01]  /*0de0*/  LDC R5, c[0x0][R5+0x2a0] ;  /* 0x0000a80005057b82 */ /* 0x000ea20000000800 */
[----:B------:R-:W-:Y:S01]  /*0df0*/  MOV R21, UR5 ;  /* 0x0000000500157c02 */ /* 0x000fe20008000f00 */
[----:B---3--:R-:W-:Y:S01]  /*0e00*/  FMUL R4, R4, UR9 ;  /* 0x0000000904047c20 */ /* 0x008fe20008400000 */
[----:B-1----:R-:W-:Y:S02]  /*0e10*/  I2FP.F32.U32 R2, UR4 ;  /* 0x0000000400027c45 */ /* 0x002fe40008201000 */
[----:B------:R-:W-:-:S05]  /*0e20*/  CS2R.32 R3, SR_CgaSize ;  /* 0x0000000000037805 */ /* 0x000fca0000008a00 */
[----:B------:R-:W-:-:S06]  /*0e30*/  IMAD R3, R3, -0xa0, RZ ;  /* 0xffffff6003037824 */ /* 0x000fcc00078e02ff */
[----:B------:R-:W1:Y:S01]  /*0e40*/  LDC R3, c[0x0][R3+0x2a4] ;  /* 0x0000a90003037b82 */ /* 0x000e620000000800 */
[----:B------:R-:W3:Y:S01]  /*0e50*/  F2I.U32.TRUNC.NTZ R152, R4 ;  /* 0x0000000400987305 */ /* 0x000ee2000020f000 */
[----:B------:R-:W-:Y:S01]  /*0e60*/  MOV R20, UR4 ;  /* 0x0000000400147c02 */ /* 0x000fe20008000f00 */
[----:B----4-:R-:W-:-:S05]  /*0e70*/  FMUL R2, R2, UR7 ;  /* 0x0000000702027c20 */ /* 0x010fca0008400000 */
[----:B------:R-:W-:Y:S01]  /*0e80*/  BAR.SYNC.DEFER_BLOCKING 0x0 ;  /* 0x0000000000007b1d */ /* 0x000fe20000010000 */
[----:B------:R-:W-:-:S05]  /*0e90*/  ISETP.GE.AND P0, PT, R9, 0x1, PT ;  /* 0x000000010900780c */ /* 0x000fca0003f06270 */
[----:B------:R-:W4:Y:S02]  /*0ea0*/  F2I.U32.TRUNC.NTZ R150, R2 ;  /* 0x0000000200967305 */ /* 0x000f24000020f000 */
[----:B------:R-:W1:Y:S01]  /*0eb0*/  S2UR UR36, SR_CTAID.Z ;  /* 0x00000000002479c3 */ /* 0x000e620000002700 */
[----:B---3--:R-:W-:-:S05]  /*0ec0*/  IADD3 R152, PT, PT, -R152, RZ, RZ ;  /* 0x000000ff98987210 */ /* 0x008fca0007ffe1ff */
[----:B--2---:R-:W-:Y:S01]  /*0ed0*/  IMAD R152, R5, R152, UR5 ;  /* 0x0000000505987e24 */ /* 0x004fe2000f8e0298 */
[----:B----4-:R-:W-:-:S05]  /*0ee0*/  IADD3 R150, PT, PT, -R150, RZ, RZ ;  /* 0x000000ff96967210 */ /* 0x010fca0007ffe1ff */
[----:B-1----:R-:W-:Y:S01]  /*0ef0*/  IMAD R150, R3, R150, UR4 ;  /* 0x0000000403967e24 */ /* 0x002fe2000f8e0296 */
[----:B------:R-:W-:Y:S06]  /*0f00*/  @!P0 BRA `(.L_x_15) ;  /* 0x0000000000b88947 */ /* 0x000fec0003800000 */
[----:B------:R-:W1:Y:S01]  /*0f10*/  LDC.64 R4, c[0x0][0xb18] ;  /* 0x0002c600ff047b82 */ /* 0x000e620000000a00 */
[----:B------:R-:W-:-:S07]  /*0f20*/  ISETP.NE.AND P0, PT, R9, 0x1, PT ;  /* 0x000000010900780c */ /* 0x000fce0003f05270 */
[----:B------:R-:W2:Y:S08]  /*0f30*/  LDC R10, c[0x0][0xb0c] ;  /* 0x0002c300ff0a7b82 */ /* 0x000eb00000000800 */
[----:B------:R-:W3:Y:S08]  /*0f40*/  LDC R11, c[0x0][0x370] ;  /* 0x0000dc00ff0b7b82 */ /* 0x000ef00000000800 */
[----:B------:R-:W4:Y:S01]  /*0f50*/  LDC R12, c[0x0][0x374] ;  /* 0x0000dd00ff0c7b82 */ /* 0x000f220000000800 */
[----:B-1----:R-:W-:-:S07]  /*0f60*/  ISETP.NE.AND P1, PT, R4, 0x1, PT ;  /* 0x000000010400780c */ /* 0x002fce0003f25270 */
[----:B------:R-:W3:Y:S01]  /*0f70*/  LDC.64 R6, c[0x0][0xb10] ;  /* 0x0002c400ff067b82 */ /* 0x000ee20000000a00 */
[----:B--2---:R-:W-:-:S07]  /*0f80*/  ISETP.NE.AND P2, PT, R10, 0x1, PT ;  /* 0x000000010a00780c */ /* 0x004fce0003f45270 */
[----:B------:R-:W1:Y:S08]  /*0f90*/  LDC R8, c[0x0][0xb20] ;  /* 0x0002c800ff087b82 */ /* 0x000e700000000800 */
[----:B------:R-:W2:Y:S01]  /*0fa0*/  LDC.64 R2, c[0x0][0xb28] ;  /* 0x0002ca00ff027b82 */ /* 0x000ea20000000a00 */
[----:B----4-:R-:W-:-:S04]  /*0fb0*/  IMAD.HI.U32 R13, R12, R5, RZ ;  /* 0x000000050c0d7227 */ /* 0x010fc800078e00ff */
[----:B------:R-:W-:-:S04]  /*0fc0*/  IMAD.HI.U32 R5, R20, R5, RZ ;  /* 0x0000000514057227 */ /* 0x000fc800078e00ff */
[----:B---3--:R-:W-:-:S04]  /*0fd0*/  IMAD.HI.U32 R14, R11, R6, RZ ;  /* 0x000000060b0e7227 */ /* 0x008fc800078e00ff */
[C---:B------:R-:W-:Y:S01]  /*0fe0*/  IMAD.HI.U32 R16, R21.reuse, R6, RZ ;  /* 0x0000000615107227 */ /* 0x040fe200078e00ff */
[-C--:B------:R-:W-:Y:S02]  /*0ff0*/  @P2 SHF.R.U32.HI R11, RZ, R7.reuse, R14 ;  /* 0x00000007ff0b2219 */ /* 0x080fe4000001160e */
[-C--:B-1----:R-:W-:Y:S02]  /*1000*/  @P1 SHF.R.U32.HI R12, RZ, R8.reuse, R13 ;  /* 0x00000008ff0c1219 */ /* 0x082fe4000001160d */
[----:B------:R-:W-:Y:S02]  /*1010*/  SHF.R.U32.HI R5, RZ, R8, R5 ;  /* 0x00000008ff057219 */ /* 0x000fe40000011605 */
[----:B------:R-:W-:Y:S02]  /*1020*/  SHF.R.U32.HI R16, RZ, R7, R16 ;  /* 0x00000007ff107219 */ /* 0x000fe40000011610 */
[----:B------:R-:W-:Y:S01]  /*1030*/  SEL R5, R20, R5, !P1 ;  /* 0x0000000514057207 */ /* 0x000fe20004800000 */
[----:B--2---:R-:W-:Y:S01]  /*1040*/  IMAD.HI.U32 R14, R12, R2, RZ ;  /* 0x000000020c0e7227 */ /* 0x004fe200078e00ff */
[----:B------:R-:W-:-:S02]  /*1050*/  SEL R7, R21, R16, !P2 ;  /* 0x0000001015077207 */ /* 0x000fc40005000000 */
[----:B------:R-:W-:Y:S01]  /*1060*/  IADD3 R13, PT, PT, -R5, RZ, RZ ;  /* 0x000000ff050d7210 */ /* 0x000fe20007ffe1ff */
[----:B------:R-:W-:Y:S01]  /*1070*/  IMAD.HI.U32 R6, R11, R2, RZ ;  /* 0x000000020b067227 */ /* 0x000fe200078e00ff */
[----:B------:R-:W-:-:S03]  /*1080*/  @P0 SHF.R.U32.HI R12, RZ, R3, R14 ;  /* 0x00000003ff0c0219 */ /* 0x000fc6000001160e */
[----:B------:R-:W-:Y:S01]  /*1090*/  IMAD R13, R4, R13, R20 ;  /* 0x0000000d040d7224 */ /* 0x000fe200078e0214 */
[----:B------:R-:W-:Y:S01]  /*10a0*/  @P0 SHF.R.U32.HI R11, RZ, R3, R6 ;  /* 0x00000003ff0b0219 */ /* 0x000fe20000011606 */
[----:B------:R-:W-:-:S04]  /*10b0*/  IMAD R12, R12, R9, RZ ;  /* 0x000000090c0c7224 */ /* 0x000fc800078e02ff */
[----:B------:R-:W-:Y:S01]  /*10c0*/  IMAD R6, R11, R9, RZ ;  /* 0x000000090b067224 */ /* 0x000fe200078e02ff */
[----:B------:R-:W-:-:S04]  /*10d0*/  ISETP.GE.AND P1, PT, R5, R12, PT ;  /* 0x0000000c0500720c */ /* 0x000fc80003f26270 */
[----:B------:R-:W-:Y:S01]  /*10e0*/  ISETP.GE.OR P1, PT, R7, R6, P1 ;  /* 0x000000060700720c */ /* 0x000fe20000f26670 */
[----:B------:R-:W-:-:S05]  /*10f0*/  IMAD.HI.U32 R6, R5, R2, RZ ;  /* 0x0000000205067227 */ /* 0x000fca00078e00ff */
[----:B------:R-:W-:-:S04]  /*1100*/  SHF.R.U32.HI R6, RZ, R3, R6 ;  /* 0x00000003ff067219 */ /* 0x000fc80000011606 */
[----:B------:R-:W-:-:S03]  /*1110*/  SEL R6, R5, R6, !P0 ;  /* 0x0000000605067207 */ /* 0x000fc60004000000 */
[----:B------:R-:W-:Y:S01]  /*1120*/  @!P1 IMAD.HI.U32 R8, R7, R2, RZ ;  /* 0x0000000207089227 */ /* 0x000fe200078e00ff */
[----:B------:R-:W-:-:S04]  /*1130*/  IADD3 R2, PT, PT, -R6, RZ, RZ ;  /* 0x000000ff06027210 */ /* 0x000fc80007ffe1ff */
[----:B------:R-:W-:Y:S01]  /*1140*/  @!P1 SHF.R.U32.HI R8, RZ, R3, R8 ;  /* 0x00000003ff089219 */ /* 0x000fe20000011608 */
[----:B------:R-:W-:-:S03]  /*1150*/  IMAD R2, R9, R2, R5 ;  /* 0x0000000209027224 */ /* 0x000fc600078e0205 */
[----:B------:R-:W-:-:S05]  /*1160*/  @!P1 SEL R3, R7, R8, !P0 ;  /* 0x0000000807039207 */ /* 0x000fca0004000000 */
[--C-:B------:R-:W-:Y:S02]  /*1170*/  @!P1 IMAD.IADD R6, R6, 0x1, -R3.reuse ;  /* 0x0000000106069824 */ /* 0x100fe400078e0a03 */
[----:B------:R-:W-:Y:S01]  /*1180*/  @!P1 IMAD R3, R2, R11, R3 ;  /* 0x0000000b02039224 */ /* 0x000fe200078e0203 */
[----:B------:R-:W-:Y:S01]  /*1190*/  IADD3 R2, PT, PT, -R7, RZ, RZ ;  /* 0x000000ff07027210 */ /* 0x000fe20007ffe1ff */
[----:B------:R-:W-:Y:S02]  /*11a0*/  @!P1 IMAD R5, R6, R9, R7 ;  /* 0x0000000906059224 */ /* 0x000fe400078e0207 */
[----:B------:R-:W-:Y:S02]  /*11b0*/  @!P1 IMAD.MOV.U32 R7, RZ, RZ, R3 ;  /* 0x000000ffff079224 */ /* 0x000fe400078e0003 */
[----:B------:R-:W-:Y:S02]  /*11c0*/  IMAD R2, R10, R2, R21 ;  /* 0x000000020a027224 */ /* 0x000fe400078e0215 */
[----:B------:R-:W-:-:S02]  /*11d0*/  IMAD R20, R5, R4, R13 ;  /* 0x0000000405147224 */ /* 0x000fc400078e020d */
[----:B------:R-:W-:Y:S02]  /*11e0*/  IMAD R21, R7, R10, R2 ;  /* 0x0000000a07157224 */ /* 0x000fe400078e0202 */
.L_x_15:
[----:B------:R-:W1:Y:S01]  /*11f0*/  LDCU UR4, c[0x0][0xb30] ;  /* 0x00016600ff0477ac */ /* 0x000e620008000800 */
[----:B------:R-:W2:Y:S08]  /*1200*/  S2UR UR37, SR_CgaCtaId ;  /* 0x00000000002579c3 */ /* 0x000eb00000008800 */
[----:B------:R-:W3:Y:S01]  /*1210*/  LDC R72, c[0x0][0xb24] ;  /* 0x0002c900ff487b82 */ /* 0x000ee20000000800 */
[----:B-1----:R-:W-:-:S09]  /*1220*/  UISETP.NE.AND UP1, UPT, UR4, 0x1, UPT ;  /* 0x000000010400788c */ /* 0x002fd2000bf25270 */
[----:B--2---:R-:W-:Y:S05]  /*1230*/  BRA.U UP1, `(.L_x_16) ;  /* 0x0000000101407547 */ /* 0x004fea000b800000 */
[----:B------:R-:W1:Y:S08]  /*1240*/  LDC.64 R4, c[0x0][0xb10] ;  /* 0x0002c400ff047b82 */ /* 0x000e700000000a00 */
[----:B------:R-:W2:Y:S08]  /*1250*/  LDC.64 R2, c[0x0][0xb18] ;  /* 0x0002c600ff027b82 */ /* 0x000eb00000000a00 */
[----:B------:R-:W4:Y:S08]  /*1260*/  LDC R6, c[0x0][0xb20] ;  /* 0x0002c800ff067b82 */ /* 0x000f300000000800 */
[----:B------:R-:W3:Y:S01]  /*1270*/  LDC R8, c[0x0][0xb0c] ;  /* 0x0002c300ff087b82 */ /* 0x000ee20000000800 */
[----:B-1----:R-:W-:-:S05]  /*1280*/  IMAD.HI.U32 R4, R21, R4, RZ ;  /* 0x0000000415047227 */ /* 0x002fca00078e00ff */
[----:B------:R-:W-:Y:S01]  /*1290*/  SHF.R.U32.HI R4, RZ, R5, R4 ;  /* 0x00000005ff047219 */ /* 0x000fe20000011604 */
[----:B--2---:R-:W-:Y:S01]  /*12a0*/  IMAD.HI.U32 R3, R20, R3, RZ ;  /* 0x0000000314037227 */ /* 0x004fe200078e00ff */
[----:B------:R-:W-:-:S04]  /*12b0*/  ISETP.NE.AND P0, PT, R2, 0x1, PT ;  /* 0x000000010200780c */ /* 0x000fc80003f05270 */
[----:B----4-:R-:W-:-:S04]  /*12c0*/  SHF.R.U32.HI R3, RZ, R6, R3 ;  /* 0x00000006ff037219 */ /* 0x010fc80000011603 */
[----:B------:R-:W-:Y:S02]  /*12d0*/  SEL R3, R20, R3, !P0 ;  /* 0x0000000314037207 */ /* 0x000fe40004000000 */
[----:B---3--:R-:W-:-:S04]  /*12e0*/  ISETP.NE.AND P1, PT, R8, 0x1, PT ;  /* 0x000000010800780c */ /* 0x008fc80003f25270 */
[----:B------:R-:W-:-:S05]  /*12f0*/  SEL R4, R21, R4, !P1 ;  /* 0x0000000415047207 */ /* 0x000fca0004800000 */
[----:B------:R-:W-:Y:S02]  /*1300*/  IMAD.IADD R5, R3, 0x1, -R4 ;  /* 0x0000000103057824 */ /* 0x000fe400078e0a04 */
[----:B------:R-:W-:Y:S02]  /*1310*/  IMAD.IADD R3, R4, 0x1, -R3 ;  /* 0x0000000104037824 */ /* 0x000fe400078e0a03 */
[----:B------:R-:W-:Y:S02]  /*1320*/  IMAD R21, R5, R8, R21 ;  /* 0x0000000805157224 */ /* 0x000fe400078e0215 */
[----:B------:R-:W-:-:S07]  /*1330*/  IMAD R20, R3, R2, R20 ;  /* 0x0000000203147224 */ /* 0x000fce00078e0214 */
.L_x_16:
[----:B------:R-:W-:Y:S01]  /*1340*/  BAR.SYNC.DEFER_BLOCKING 0x0 ;  /* 0x0000000000007b1d */ /* 0x000fe20000010000 */
[----:B------:R-:W-:Y:S01]  /*1350*/  UISETP.NE.AND UP1, UPT, UR8, 0x2, UPT ;  /* 0x000000020800788c */ /* 0x000fe2000bf25270 */
[----:B------:R-:W-:Y:S02]  /*1360*/  ISETP.NE.OR P5, PT, R0, 0x2, !P5 ;  /* 0x000000020000780c */ /* 0x000fe40006fa5670 */
[----:B------:R-:W-:-:S06]  /*1370*/  LOP3.LUT R2, R167, 0x1f, RZ, 0xc0, !PT ;  /* 0x0000001fa7027812 */ /* 0x000fcc00078ec0ff */
[----:B------:R-:W-:Y:S05]  /*1380*/  BRA.U UP1, `(.L_x_17) ;  /* 0x0000001101847547 */ /* 0x000fea000b800000 */
[----:B------:R-:W1:Y:S01]  /*1390*/  LDCU UR13, c[0x0][0x38c] ;  /* 0x00007180ff0d77ac */ /* 0x000e620008000800 */
[----:B------:R-:W2:Y:S01]  /*13a0*/  LDC R9, c[0x0][0x370] ;  /* 0x0000dc00ff097b82 */ /* 0x000ea20000000800 */
[----:B------:R-:W-:Y:S01]  /*13b0*/  PLOP3.LUT P1, PT, PT, PT, UP2, 0x80, 0x8 ;  /* 0x000000000008781c */ /* 0x000fe20003f2f028 */
[----:B------:R-:W-:Y:S01]  /*13c0*/  HFMA2 R12, -RZ, RZ, 0, 0 ;  /* 0x00000000ff0c7431 */ /* 0x000fe200000001ff */
[----:B------:R-:W-:Y:S01]  /*13d0*/  ISETP.EQ.OR P4, PT, R2, RZ, P5 ;  /* 0x000000ff0200720c */ /* 0x000fe20002f82670 */
[----:B------:R-:W-:Y:S01]  /*13e0*/  IMAD.MOV.U32 R15, RZ, RZ, 0x1 ;  /* 0x00000001ff0f7424 */ /* 0x000fe200078e00ff */
[----:B------:R-:W-:Y:S01]  /*13f0*/  PLOP3.LUT P1, PT, P1, PT, PT, 0x8, 0x80 ;  /* 0x000000000080781c */ /* 0x000fe20000f2e170 */
[----:B------:R-:W-:Y:S01]  /*1400*/  IMAD.MOV.U32 R14, RZ, RZ, RZ ;  /* 0x000000ffff0e7224 */ /* 0x000fe200078e00ff */
[----:B------:R-:W-:Y:S01]  /*1410*/  MOV R8, 0x1 ;  /* 0x0000000100087802 */ /* 0x000fe20000000f00 */
[----:B------:R-:W4:Y:S01]  /*1420*/  LDC R0, c[0x0][0x374] ;  /* 0x0000dd00ff007b82 */ /* 0x000f220000000800 */
[----:B------:R-:W-:Y:S01]  /*1430*/  IMAD.MOV.U32 R10, RZ, RZ, RZ ;  /* 0x000000ffff0a7224 */ /* 0x000fe200078e00ff */
[----:B------:R-:W2:Y:S01]  /*1440*/  LDCU.64 UR22, c[0x0][0x348] ;  /* 0x00006900ff1677ac */ /* 0x000ea20008000a00 */
[----:B------:R-:W-:Y:S01]  /*1450*/  UMOV UR6, URZ ;  /* 0x000000ff00067c82 */ /* 0x000fe20008000000 */
[----:B-1----:R-:W-:-:S04]  /*1460*/  UIADD3 UR5, UPT, UPT, UR13, 0x1f, URZ ;  /* 0x0000001f0d057890 */ /* 0x002fc8000fffe0ff */
[----:B------:R-:W-:-:S04]  /*1470*/  USHF.R.S32.HI UR4, URZ, 0x1f, UR5 ;  /* 0x0000001fff047899 */ /* 0x000fc80008011405 */
[----:B------:R-:W-:-:S04]  /*1480*/  ULEA.HI UR4, UR4, UR5, URZ, 0x5 ;  /* 0x0000000504047291 */ /* 0x000fc8000f8f28ff */
[----:B------:R-:W-:Y:S02]  /*1490*/  USHF.R.S32.HI UR15, URZ, 0x5, UR4 ;  /* 0x00000005ff0f7899 */ /* 0x000fe40008011404 */
[----:B------:R-:W-:Y:S02]  /*14a0*/  UIADD3 UR4, UPT, UPT, UR13, -0x1, URZ ;  /* 0xffffffff0d047890 */ /* 0x000fe4000fffe0ff */
[----:B------:R-:W-:Y:S02]  /*14b0*/  UISETP.LT.U32.AND UP0, UPT, UR15, 0x5, UPT ;  /* 0x000000050f00788c */ /* 0x000fe4000bf01070 */
[----:B------:R-:W-:Y:S02]  /*14c0*/  UISETP.GE.U32.AND UP1, UPT, UR4, -0x3f, UPT ;  /* 0xffffffc10400788c */ /* 0x000fe4000bf26070 */
[----:B------:R-:W-:Y:S02]  /*14d0*/  USEL UR14, UR15, 0x5, UP0 ;  /* 0x000000050f0e7887 */ /* 0x000fe40008000000 */
[----:B------:R-:W-:-:S02]  /*14e0*/  UIADD3 UR13, UPT, UPT, UR13, 0x3e, URZ ;  /* 0x0000003e0d0d7890 */ /* 0x000fc4000fffe0ff */
[----:B------:R-:W-:Y:S02]  /*14f0*/  UIADD3 UR5, UPT, UPT, UR14, -0x1, URZ ;  /* 0xffffffff0e057890 */ /* 0x000fe4000fffe0ff */
[----:B------:R-:W-:-:S03]  /*1500*/  UIADD3 UR7, UPT, UPT, UR15, -UR14, URZ ;  /* 0x8000000e0f077290 */ /* 0x000fc6000fffe0ff */
[----:B------:R-:W-:-:S04]  /*1510*/  @UP1 UIADD3 UR5, UPT, UPT, UR14, URZ, URZ ;  /* 0x000000ff0e051290 */ /* 0x000fc8000fffe0ff */
[----:B--2---:R-:W-:-:S12]  /*1520*/  UIADD3 UR5, UPT, UPT, UR5, 0x1, URZ ;  /* 0x0000000105057890 */ /* 0x004fd8000fffe0ff */
.L_x_35:
[----:B------:R-:W-:Y:S01]  /*1530*/  UISETP.NE.AND UP0, UPT, UR37, URZ, UPT ;  /* 0x000000ff2500728c */ /* 0x000fe2000bf05270 */
[----:B------:R-:W1:Y:S08]  /*1540*/  S2UR UR37, SR_CgaCtaId ;  /* 0x00000000002579c3 */ /* 0x000e700000008800 */
[----:B------:R-:W-:Y:S05]  /*1550*/  BRA.U UP0, `(.L_x_18) ;  /* 0x0000000100347547 */ /* 0x000fea000b800000 */
[----:B------:R-:W2:Y:S01]  /*1560*/  S2R R2, SR_CgaCtaId ;  /* 0x0000000000027919 */ /* 0x000ea20000008800 */
[----:B------:R-:W-:-:S04]  /*1570*/  MOV R3, 0x400 ;  /* 0x0000040000037802 */ /* 0x000fc80000000f00 */
[----:B--2---:R-:W-:Y:S02]  /*1580*/  LEA R3, R2, R3, 0x18 ;  /* 0x0000000302037211 */ /* 0x004fe400078ec0ff */
[----:B------:R-:W-:-:S03]  /*1590*/  SHF.L.U32 R2, R8, 0x1f, RZ ;  /* 0x0000001f08027819 */ /* 0x000fc600000006ff */
[----:B------:R-:W-:-:S04]  /*15a0*/  IMAD R3, R10, 0x8, R3 ;  /* 0x000000080a037824 */ /* 0x000fc800078e0203 */
[----:B------:R-:W2:Y:S02]  /*15b0*/  SYNCS.PHASECHK.TRANS64.TRYWAIT P0, [R3+URZ+0xf0], R2 ;  /* 0x0000f002030075a7 */ /* 0x000ea400080011ff */
[----:B--2---:R-:W-:Y:S05]  /*15c0*/  @!P0 BRA `(.L_x_19) ;  /* 0x0000009800908947 */ /* 0x004fea0003800000 */
.L_x_124:
[----:B------:R-:W-:Y:S01]  /*15d0*/  VIADD R10, R10, 0x1 ;  /* 0x000000010a0a7836 */ /* 0x000fe20000000000 */
[----:B------:R2:W-:Y:S04]  /*15e0*/  SYNCS.ARRIVE.TRANS64.A1T0 RZ, [R3+URZ+0xe0], RZ ;  /* 0x0000e0ff03ff79a7 */ /* 0x0005e800081000ff */
[----:B------:R-:W-:-:S04]  /*15f0*/  ISETP.NE.AND P0, PT, R10, 0x2, PT ;  /* 0x000000020a00780c */ /* 0x000fc80003f05270 */
[----:B------:R-:W-:Y:S02]  /*1600*/  SEL R10, R10, RZ, P0 ;  /* 0x000000ff0a0a7207 */ /* 0x000fe40000000000 */
[----:B--2---:R-:W-:-:S04]  /*1610*/  SEL R3, RZ, 0x1, P0 ;  /* 0x00000001ff037807 */ /* 0x004fc80000000000 */
[----:B------:R-:W-:-:S07]  /*1620*/  LOP3.LUT R8, R8, R3, RZ, 0x3c, !PT ;  /* 0x0000000308087212 */ /* 0x000fce00078e3cff */
.L_x_18:
[----:B------:R-:W-:Y:S01]  /*1630*/  UMOV UR4, 0x400 ;  /* 0x0000040000047882 */ /* 0x000fe20000000000 */
[----:B------:R-:W-:Y:S01]  /*1640*/  SHF.L.U32 R2, R15, 0x1f, RZ ;  /* 0x0000001f0f027819 */ /* 0x000fe200000006ff */
[----:B-1----:R-:W-:Y:S01]  /*1650*/  ULEA UR4, UR37, UR4, 0x18 ;  /* 0x0000000425047291 */ /* 0x002fe2000f8ec0ff */
[----:B------:R-:W-:Y:S01]  /*1660*/  R2UR UR35, R21 ;  /* 0x00000000152372ca */ /* 0x000fe200000e0000 */
[----:B------:R-:W-:Y:S01]  /*1670*/  UISETP.GE.U32.AND UP0, UPT, UR13, 0x3f, UPT ;  /* 0x0000003f0d00788c */ /* 0x000fe2000bf06070 */
[----:B------:R-:W-:Y:S01]  /*1680*/  R2UR UR11, R20 ;  /* 0x00000000140b72ca */ /* 0x000fe200000e0000 */
[----:B------:R-:W-:Y:S01]  /*1690*/  ULEA UR8, UR6, UR4, 0x3 ;  /* 0x0000000406087291 */ /* 0x000fe2000f8e18ff */
[----:B------:R-:W-:-:S08]  /*16a0*/  UMOV UR24, URZ ;  /* 0x000000ff00187c82 */ /* 0x000fd00008000000 */
[----:B------:R1:W2:Y:S01]  /*16b0*/  SYNCS.PHASECHK.TRANS64.TRYWAIT P0, [UR8+0x28], R2 ;  /* 0x00002802ff0075a7 */ /* 0x0002a20008001108 */
[----:B------:R-:W-:Y:S02]  /*16c0*/  USHF.L.U32 UR35, UR35, 0x7, URZ ;  /* 0x0000000723237899 */ /* 0x000fe400080006ff */
[----:B------:R-:W-:Y:S01]  /*16d0*/  USHF.L.U32 UR11, UR11, 0x8, URZ ;  /* 0x000000080b0b7899 */ /* 0x000fe200080006ff */
[----:B------:R-:W-:Y:S11]  /*16e0*/  BRA.U !UP0, `(.L_x_20) ;  /* 0x0000000108a87547 */ /* 0x000ff6000b800000 */
[----:B------:R-:W-:Y:S01]  /*16f0*/  UMOV UR16, URZ ;  /* 0x000000ff00107c82 */ /* 0x000fe20008000000 */
[----:B------:R-:W-:-:S05]  /*1700*/  UMOV UR17, UR6 ;  /* 0x0000000600117c82 */ /* 0x000fca0008000000 */
.L_x_25:
[----:B-1----:R-:W-:Y:S01]  /*1710*/  ULEA UR33, UR17, UR4, 0x3 ;  /* 0x0000000411217291 */ /* 0x002fe2000f8e18ff */
[----:B--2---:R-:W-:Y:S01]  /*1720*/  @!P5 MOV R3, 0x3000 ;  /* 0x000030000003d802 */ /* 0x004fe20000000f00 */
[----:B--2---:R-:W-:Y:S10]  /*1730*/  @P0 BRA `(.L_x_21) ;  /* 0x00000000000c0947 */ /* 0x004ff40003800000 */
[----:B------:R-:W-:-:S04]  /*1740*/  SHF.L.U32 R5, R15, 0x1f, RZ ;  /* 0x0000001f0f057819 */ /* 0x000fc800000006ff */
[----:B------:R-:W2:Y:S02]  /*1750*/  SYNCS.PHASECHK.TRANS64.TRYWAIT P0, [UR33+0x28], R5 ;  /* 0x00002805ff0075a7 */ /* 0x000ea40008001121 */
[----:B--2---:R-:W-:Y:S05]  /*1760*/  @!P0 BRA `(.L_x_22) ;  /* 0x00000098003c8947 */ /* 0x004fea0003800000 */
.L_x_21:
[----:B------:R2:W-:Y:S01]  /*1770*/  @!P5 SYNCS.ARRIVE.TRANS64 RZ, [UR33], R3 ;  /* 0x00000003ffffd9a7 */ /* 0x0005e20008000021 */
[----:B------:R-:W-:Y:S04]  /*1780*/  BSSY.RECONVERGENT B0, `(.L_x_23) ;  /* 0x0000003000007945 */ /* 0x000fe80003800200 */
[----:B------:R-:W-:Y:S05]  /*1790*/  @P4 BRA `(.L_x_24) ;  /* 0x0000000000044947 */ /* 0x000fea0003800000 */
[----:B------:R-:W-:Y:S05]  /*17a0*/  BPT.TRAP 0x1 ;  /* 0x000000040000795c */ /* 0x000fea0000300000 */
.L_x_24:
[----:B------:R-:W-:Y:S05]  /*17b0*/  BSYNC.RECONVERGENT B0 ;  /* 0x0000000000007941 */ /* 0x000fea0003800200 */
.L_x_23:
[----:B------:R-:W-:Y:S02]  /*17c0*/  UIADD3 UR6, UPT, UPT, UR17, 0x1, URZ ;  /* 0x0000000111067890 */ /* 0x000fe4000fffe0ff */
[----:B------:R-:W-:Y:S02]  /*17d0*/  ULEA UR32, UR17, UR4, 0xc ;  /* 0x0000000411207291 */ /* 0x000fe4000f8e60ff */
[----:B------:R-:W-:Y:S02]  /*17e0*/  UISETP.NE.AND UP0, UPT, UR6, 0x5, UPT ;  /* 0x000000050600788c */ /* 0x000fe4000bf05270 */
[----:B------:R-:W-:Y:S02]  /*17f0*/  UIADD3 UR26, UP1, UPT, UR22, 0x80, URZ ;  /* 0x00000080161a7890 */ /* 0x000fe4000ff3e0ff */
[----:B------:R-:W-:Y:S02]  /*1800*/  USEL UR9, URZ, 0x1, UP0 ;  /* 0x00000001ff097887 */ /* 0x000fe40008000000 */
[----:B------:R-:W-:-:S02]  /*1810*/  USEL UR6, UR6, URZ, UP0 ;  /* 0x000000ff06067287 */ /* 0x000fc40008000000 */
[----:B------:R-:W-:Y:S02]  /*1820*/  UIADD3 UR20, UP0, UPT, UR22, 0x180, URZ ;  /* 0x0000018016147890 */ /* 0x000fe4000ff1e0ff */
[----:B------:R-:W-:Y:S01]  /*1830*/  ULEA UR8, UR6, UR4, 0x3 ;  /* 0x0000000406087291 */ /* 0x000fe2000f8e18ff */
[----:B------:R-:W-:Y:S01]  /*1840*/  LOP3.LUT R15, R15, UR9, RZ, 0x3c, !PT ;  /* 0x000000090f0f7c12 */ /* 0x000fe2000f8e3cff */
[----:B------:R-:W-:Y:S02]  /*1850*/  USHF.L.U32 UR34, UR16, 0x5, URZ ;  /* 0x0000000510227899 */ /* 0x000fe400080006ff */
[----:B------:R-:W-:Y:S01]  /*1860*/  UIADD3.X UR27, UPT, UPT, URZ, UR23, URZ, UP1, !UPT ;  /* 0x00000017ff1b7290 */ /* 0x000fe20008ffe4ff */
[----:B-1----:R-:W-:Y:S01]  /*1870*/  SHF.L.U32 R2, R15, 0x1f, RZ ;  /* 0x0000001f0f027819 */ /* 0x002fe200000006ff */
[----:B------:R-:W-:Y:S02]  /*1880*/  UIADD3 UR32, UPT, UPT, UR32, 0xc400, URZ ;  /* 0x0000c40020207890 */ /* 0x000fe4000fffe0ff */
[----:B------:R-:W-:Y:S01]  /*1890*/  UIADD3.X UR21, UPT, UPT, URZ, UR23, URZ, UP0, !UPT ;  /* 0x00000017ff157290 */ /* 0x000fe200087fe4ff */
[----:B------:R1:W1:Y:S01]  /*18a0*/  SYNCS.PHASECHK.TRANS64.TRYWAIT P0, [UR8+0x28], R2 ;  /* 0x00002802ff0075a7 */ /* 0x0002620008001108 */
[----:B------:R-:W-:Y:S01]  /*18b0*/  ULEA UR8, UR17, UR4, 0xd ;  /* 0x0000000411087291 */ /* 0x000fe2000f8e68ff */
[----:B------:R-:W-:Y:S01]  /*18c0*/  UMOV UR18, 0x0 ;  /* 0x0000000000127882 */ /* 0x000fe20000000000 */
[----:B------:R-:W-:-:S02]  /*18d0*/  UMOV UR19, 0x10000000 ;  /* 0x1000000000137882 */ /* 0x000fc40000000000 */
[----:B------:R-:W-:Y:S01]  /*18e0*/  UIADD3 UR8, UPT, UPT, UR8, 0x11400, URZ ;  /* 0x0001140008087890 */ /* 0x000fe2000fffe0ff */
[----:B------:R1:W-:Y:S01]  /*18f0*/  UTMALDG.3D [UR32], [UR26], desc[UR18] ;  /* 0x000012201a0075b4 */ /* 0x0003e20008011000 */
[----:B------:R-:W-:Y:S01]  /*1900*/  UMOV UR12, UR36 ;  /* 0x00000024000c7c82 */ /* 0x000fe20008000000 */
[----:B------:R-:W-:Y:S01]  /*1910*/  UMOV UR9, UR33 ;  /* 0x0000002100097c82 */ /* 0x000fe20008000000 */
[----:B------:R-:W-:Y:S01]  /*1920*/  UMOV UR10, UR34 ;  /* 0x00000022000a7c82 */ /* 0x000fe20008000000 */
[----:B------:R-:W-:Y:S01]  /*1930*/  UIADD3 UR16, UPT, UPT, UR16, 0x1, URZ ;  /* 0x0000000110107890 */ /* 0x000fe2000fffe0ff */
[----:B------:R-:W-:Y:S01]  /*1940*/  UMOV UR24, UR5 ;  /* 0x0000000500187c82 */ /* 0x000fe20008000000 */
[----:B------:R-:W-:Y:S02]  /*1950*/  UMOV UR17, UR6 ;  /* 0x0000000600117c82 */ /* 0x000fe40008000000 */
[----:B------:R1:W-:Y:S01]  /*1960*/  UTMALDG.3D [UR8], [UR20], desc[UR18] ;  /* 0x00001208140075b4 */ /* 0x0003e20008011000 */
[----:B------:R-:W-:-:S09]  /*1970*/  UISETP.NE.AND UP0, UPT, UR16, UR5, UPT ;  /* 0x000000051000728c */ /* 0x000fd2000bf05270 */
[----:B------:R-:W-:Y:S05]  /*1980*/  BRA.U UP0, `(.L_x_25) ;  /* 0xfffffffd00607547 */ /* 0x000fea000b83ffff */
.L_x_20:
[----:B-1----:R-:W-:Y:S01]  /*1990*/  ULEA UR8, UR6, UR4, 0x3 ;  /* 0x0000000406087291 */ /* 0x002fe2000f8e18ff */
[----:B------:R-:W-:Y:S01]  /*19a0*/  SHF.L.U32 R2, R15, 0x1f, RZ ;  /* 0x0000001f0f027819 */ /* 0x000fe200000006ff */
[----:B------:R-:W-:Y:S01]  /*19b0*/  @!P1 SYNCS.ARRIVE.TRANS64.A1T0 RZ, [UR4+0x98], RZ ;  /* 0x000098ffffff99a7 */ /* 0x000fe20008100004 */
[----:B------:R-:W-:-:S06]  /*19c0*/  UISETP.GT.AND UP0, UPT, UR15, UR14, UPT ;  /* 0x0000000e0f00728c */ /* 0x000fcc000bf04270 */
[----:B--2---:R1:W2:Y:S03]  /*19d0*/  SYNCS.PHASECHK.TRANS64.TRYWAIT P0, [UR8+0x28], R2 ;  /* 0x00002802ff0075a7 */ /* 0x0042a60008001108 */
[----:B------:R-:W-:Y:S05]  /*19e0*/  BRA.U !UP0, `(.L_x_26) ;  /* 0x0000000108ac7547 */ /* 0x000fea000b800000 */
[----:B------:R-:W-:Y:S01]  /*19f0*/  UIADD3 UR21, UPT, UPT, UR7, UR24, URZ ;  /* 0x0000001807157290 */ /* 0x000fe2000fffe0ff */
[----:B------:R-:W-:-:S11]  /*1a00*/  UMOV UR25, UR6 ;  /* 0x0000000600197c82 */ /* 0x000fd60008000000 */
.L_x_31:
[----:B-1----:R-:W-:Y:S01]  /*1a10*/  ULEA UR17, UR25, UR4, 0x3 ;  /* 0x0000000419117291 */ /* 0x002fe2000f8e18ff */
[----:B--2---:R-:W-:Y:S01]  /*1a20*/  @!P5 MOV R3, 0x3000 ;  /* 0x000030000003d802 */ /* 0x004fe20000000f00 */
[----:B--2---:R-:W-:Y:S10]  /*1a30*/  @P0 BRA `(.L_x_27) ;  /* 0x00000000000c0947 */ /* 0x004ff40003800000 */
[----:B------:R-:W-:-:S04]  /*1a40*/  SHF.L.U32 R5, R15, 0x1f, RZ ;  /* 0x0000001f0f057819 */ /* 0x000fc800000006ff */
[----:B------:R-:W2:Y:S02]  /*1a50*/  SYNCS.PHASECHK.TRANS64.TRYWAIT P0, [UR17+0x28], R5 ;  /* 0x00002805ff0075a7 */ /* 0x000ea40008001111 */
[----:B--2---:R-:W-:Y:S05]  /*1a60*/  @!P0 BRA `(.L_x_28) ;  /* 0x0000009400948947 */ /* 0x004fea0003800000 */
.L_x_27:
[----:B------:R2:W-:Y:S01]  /*1a70*/  @!P5 SYNCS.ARRIVE.TRANS64 RZ, [UR17], R3 ;  /* 0x00000003ffffd9a7 */ /* 0x0005e20008000011 */
[----:B------:R-:W-:Y:S04]  /*1a80*/  BSSY.RECONVERGENT B0, `(.L_x_29) ;  /* 0x0000003000007945 */ /* 0x000fe80003800200 */
[----:B------:R-:W-:Y:S05]  /*1a90*/  @P4 BRA `(.L_x_30) ;  /* 0x0000000000044947 */ /* 0x000fea0003800000 */
[----:B------:R-:W-:Y:S05]  /*1aa0*/  BPT.TRAP 0x1 ;  /* 0x000000040000795c */ /* 0x000fea0000300000 */
.L_x_30:
[----:B------:R-:W-:Y:S05]  /*1ab0*/  BSYNC.RECONVERGENT B0 ;  /* 0x0000000000007941 */ /* 0x000fea0003800200 */
.L_x_29:
        /* <DEDUP_REMOVED lines=10> */
[----:B------:R-:W-:Y:S01]  /*1b60*/  UIADD3 UR16, UPT, UPT, UR16, 0xc400, URZ ;  /* 0x0000c40010107890 */ /* 0x000fe2000fffe0ff */
[----:B-1----:R-:W-:Y:S01]  /*1b70*/  SHF.L.U32 R2, R15, 0x1f, RZ ;  /* 0x0000001f0f027819 */ /* 0x002fe200000006ff */
[----:B------:R-:W-:Y:S02]  /*1b80*/  UIADD3.X UR31, UPT, UPT, URZ, UR23, URZ, UP1, !UPT ;  /* 0x00000017ff1f7290 */ /* 0x000fe40008ffe4ff */
[----:B------:R-:W-:Y:S01]  /*1b90*/  UIADD3.X UR29, UPT, UPT, URZ, UR23, URZ, UP0, !UPT ;  /* 0x00000017ff1d7290 */ /* 0x000fe200087fe4ff */
[----:B------:R1:W1:Y:S01]  /*1ba0*/  SYNCS.PHASECHK.TRANS64.TRYWAIT P0, [UR8+0x28], R2 ;  /* 0x00002802ff0075a7 */ /* 0x0002620008001108 */
[----:B------:R-:W-:Y:S01]  /*1bb0*/  ULEA UR8, UR25, UR4, 0xd ;  /* 0x0000000419087291 */ /* 0x000fe2000f8e68ff */
[----:B------:R-:W-:Y:S01]  /*1bc0*/  UMOV UR26, 0x0 ;  /* 0x00000000001a7882 */ /* 0x000fe20000000000 */
[----:B------:R-:W-:-:S02]  /*1bd0*/  UMOV UR27, 0x10000000 ;  /* 0x10000000001b7882 */ /* 0x000fc40000000000 */
[----:B------:R-:W-:Y:S01]  /*1be0*/  UIADD3 UR8, UPT, UPT, UR8, 0x11400, URZ ;  /* 0x0001140008087890 */ /* 0x000fe2000fffe0ff */
[----:B------:R-:W-:Y:S01]  /*1bf0*/  UMOV UR19, UR35 ;  /* 0x0000002300137c82 */ /* 0x000fe20008000000 */
[----:B------:R-:W-:Y:S01]  /*1c00*/  UMOV UR20, UR36 ;  /* 0x0000002400147c82 */ /* 0x000fe20008000000 */
[----:B------:R-:W-:Y:S01]  /*1c10*/  UMOV UR12, UR36 ;  /* 0x00000024000c7c82 */ /* 0x000fe20008000000 */
[----:B------:R-:W-:Y:S01]  /*1c20*/  UMOV UR9, UR17 ;  /* 0x0000001100097c82 */ /* 0x000fe20008000000 */
[----:B------:R-:W-:Y:S01]  /*1c30*/  UMOV UR10, UR18 ;  /* 0x00000012000a7c82 */ /* 0x000fe20008000000 */
[----:B------:R1:W-:Y:S01]  /*1c40*/  UTMALDG.3D [UR16], [UR30], desc[UR26] ;  /* 0x00001a101e0075b4 */ /* 0x0003e20008011000 */
[----:B------:R-:W-:Y:S01]  /*1c50*/  UIADD3 UR24, UPT, UPT, UR24, 0x1, URZ ;  /* 0x0000000118187890 */ /* 0x000fe2000fffe0ff */
[----:B------:R-:W-:-:S03]  /*1c60*/  UMOV UR25, UR6 ;  /* 0x0000000600197c82 */ /* 0x000fc60008000000 */
[----:B------:R-:W-:Y:S01]  /*1c70*/  UISETP.NE.AND UP0, UPT, UR24, UR21, UPT ;  /* 0x000000151800728c */ /* 0x000fe2000bf05270 */
[----:B------:R1:W-:Y:S08]  /*1c80*/  UTMALDG.3D [UR8], [UR28], desc[UR26] ;  /* 0x00001a081c0075b4 */ /* 0x0003f00008011000 */
[----:B------:R-:W-:Y:S05]  /*1c90*/  BRA.U UP0, `(.L_x_31) ;  /* 0xfffffffd005c7547 */ /* 0x000fea000b83ffff */
.L_x_26:
[----:B-1----:R-:W-:Y:S01]  /*1ca0*/  LEA R2, R14, UR4, 0x3 ;  /* 0x000000040e027c11 */ /* 0x002fe2000f8e18ff */
[----:B------:R-:W-:Y:S01]  /*1cb0*/  NOP ;  /* 0x0000000000007918 */ /* 0x000fe20000000000 */
[----:B--2---:R-:W-:Y:S02]  /*1cc0*/  SHF.L.U32 R3, R12, 0x1f, RZ ;  /* 0x0000001f0c037819 */ /* 0x004fe400000006ff */
[----:B------:R-:W-:Y:S02]  /*1cd0*/  LEA R4, R14, UR4, 0x4 ;  /* 0x000000040e047c11 */ /* 0x000fe4000f8e20ff */
[----:B------:R-:W1:Y:S02]  /*1ce0*/  SYNCS.PHASECHK.TRANS64.TRYWAIT P0, [R2+URZ+0xa0], R3 ;  /* 0x0000a003020075a7 */ /* 0x000e6400080011ff */
[----:B-1----:R-:W-:Y:S05]  /*1cf0*/  @!P0 BRA `(.L_x_32) ;  /* 0x0000009400088947 */ /* 0x002fea0003800000 */
.L_x_127:
[----:B------:R-:W2:Y:S01]  /*1d00*/  LDS.128 R4, [R4+0x110] ;  /* 0x0001100004047984 */ /* 0x000ea20000000c00 */
[----:B---3--:R-:W-:Y:S01]  /*1d10*/  ISETP.GE.AND P0, PT, R72, 0x1, PT ;  /* 0x000000014800780c */ /* 0x008fe20003f06270 */
[----:B-1----:R-:W-:Y:S01]  /*1d20*/  VIADD R2, R2, 0xb0 ;  /* 0x000000b002027836 */ /* 0x002fe20000000000 */
[----:B------:R-:W-:Y:S01]  /*1d30*/  @!PT LDS RZ, [RZ] ;  /* 0x00000000fffff984 */ /* 0x000fe20000000800 */
[----:B------:R-:W-:Y:S01]  /*1d40*/  @!PT LDS RZ, [RZ] ;  /* 0x00000000fffff984 */ /* 0x000fe20000000800 */
[----:B------:R-:W-:Y:S01]  /*1d50*/  @!PT LDS RZ, [RZ] ;  /* 0x00000000fffff984 */ /* 0x000fe20000000800 */
[----:B------:R-:W-:Y:S01]  /*1d60*/  @!PT LDS RZ, [RZ] ;  /* 0x00000000fffff984 */ /* 0x000fe20000000800 */
[----:B------:R1:W-:Y:S06]  /*1d70*/  MEMBAR.ALL.CTA ;  /* 0x0000000000007992 */ /* 0x0003ec0000008000 */
[----:B-1----:R-:W1:Y:S01]  /*1d80*/  FENCE.VIEW.ASYNC.S ;  /* 0x00000000000073c6 */ /* 0x002e620000000000 */
[----:B------:R-:W-:-:S04]  /*1d90*/  PRMT R2, RZ, 0x654, R2 ;  /* 0x00000654ff027816 */ /* 0x000fc80000000002 */
[----:B-1----:R1:W-:Y:S01]  /*1da0*/  SYNCS.ARRIVE.TRANS64.RED.A1T0 RZ, [R2+URZ], RZ ;  /* 0x000000ff02ff79a7 */ /* 0x0023e200081004ff */
[----:B--2---:R-:W-:-:S13]  /*1db0*/  LOP3.LUT P2, RZ, R6, 0x1, RZ, 0xc0, !PT ;  /* 0x0000000106ff7812 */ /* 0x004fda000784c0ff */
[----:B------:R-:W-:Y:S01]  /*1dc0*/  @P2 SHF.R.U32.HI R3, RZ, 0x10, R5 ;  /* 0x00000010ff032819 */ /* 0x000fe20000011605 */
[----:B------:R-:W-:Y:S01]  /*1dd0*/  VOTEU.ANY UP0, P2 ;  /* 0x0000000000ff7886 */ /* 0x000fe20001000100 */
[----:B------:R-:W-:Y:S02]  /*1de0*/  @P2 MOV R13, R4 ;  /* 0x00000004000d2202 */ /* 0x000fe40000000f00 */
[----:B------:R-:W-:Y:S02]  /*1df0*/  @P2 R2UR.BROADCAST UR8, R3 ;  /* 0x00000000030822ca */ /* 0x000fe400008e0000 */
[----:B------:R-:W-:-:S11]  /*1e00*/  @P2 LOP3.LUT R11, R5, 0xffff, RZ, 0xc0, !PT ;  /* 0x0000ffff050b2812 */ /* 0x000fd600078ec0ff */
[----:B------:R-:W-:Y:S01]  /*1e10*/  @UP0 UMOV UR36, UR8 ;  /* 0x0000000800240c82 */ /* 0x000fe20008000000 */
[----:B-1----:R-:W-:Y:S05]  /*1e20*/  @!P0 BRA `(.L_x_33) ;  /* 0x0000000000b88947 */ /* 0x002fea0003800000 */
[----:B------:R-:W4:Y:S01]  /*1e30*/  LDC.64 R4, c[0x0][0xb18] ;  /* 0x0002c600ff047b82 */ /* 0x000f220000000a00 */
[----:B------:R-:W-:-:S07]  /*1e40*/  ISETP.NE.AND P3, PT, R72, 0x1, PT ;  /* 0x000000014800780c */ /* 0x000fce0003f65270 */
[----:B------:R-:W1:Y:S08]  /*1e50*/  LDC.64 R6, c[0x0][0xb10] ;  /* 0x0002c400ff067b82 */ /* 0x000e700000000a00 */
[----:B------:R-:W2:Y:S08]  /*1e60*/  LDC R16, c[0x0][0xb20] ;  /* 0x0002c800ff107b82 */ /* 0x000eb00000000800 */
[----:B------:R-:W3:Y:S01]  /*1e70*/  LDC R18, c[0x0][0xb0c] ;  /* 0x0002c300ff127b82 */ /* 0x000ee20000000800 */
[----:B----4-:R-:W-:Y:S01]  /*1e80*/  IMAD.HI.U32 R17, R0, R5, RZ ;  /* 0x0000000500117227 */ /* 0x010fe200078e00ff */
[----:B------:R-:W-:-:S03]  /*1e90*/  ISETP.NE.AND P0, PT, R4, 0x1, PT ;  /* 0x000000010400780c */ /* 0x000fc60003f05270 */
[----:B------:R-:W-:-:S03]  /*1ea0*/  IMAD.HI.U32 R5, R11, R5, RZ ;  /* 0x000000050b057227 */ /* 0x000fc600078e00ff */
[----:B------:R-:W4:Y:S01]  /*1eb0*/  LDC.64 R2, c[0x0][0xb28] ;  /* 0x0002ca00ff027b82 */ /* 0x000f220000000a00 */
[----:B-1----:R-:W-:-:S04]  /*1ec0*/  IMAD.HI.U32 R20, R9, R6, RZ ;  /* 0x0000000609147227 */ /* 0x002fc800078e00ff */
[----:B------:R-:W-:Y:S01]  /*1ed0*/  IMAD.HI.U32 R22, R13, R6, RZ ;  /* 0x000000060d167227 */ /* 0x000fe200078e00ff */
[----:B------:R-:W-:Y:S02]  /*1ee0*/  SHF.R.U32.HI R20, RZ, R7, R20 ;  /* 0x00000007ff147219 */ /* 0x000fe40000011614 */
[-C--:B--2---:R-:W-:Y:S02]  /*1ef0*/  SHF.R.U32.HI R17, RZ, R16.reuse, R17 ;  /* 0x00000010ff117219 */ /* 0x084fe40000011611 */
[----:B------:R-:W-:Y:S02]  /*1f00*/  SHF.R.U32.HI R16, RZ, R16, R5 ;  /* 0x00000010ff107219 */ /* 0x000fe40000011605 */
[----:B------:R-:W-:Y:S02]  /*1f10*/  SEL R17, R0, R17, !P0 ;  /* 0x0000001100117207 */ /* 0x000fe40004000000 */
[----:B------:R-:W-:Y:S02]  /*1f20*/  SHF.R.U32.HI R22, RZ, R7, R22 ;  /* 0x00000007ff167219 */ /* 0x000fe40000011616 */
[----:B---3--:R-:W-:-:S02]  /*1f30*/  ISETP.NE.AND P1, PT, R18, 0x1, PT ;  /* 0x000000011200780c */ /* 0x008fc40003f25270 */
[----:B------:R-:W-:Y:S02]  /*1f40*/  SEL R5, R11, R16, !P0 ;  /* 0x000000100b057207 */ /* 0x000fe40004000000 */
[----:B------:R-:W-:Y:S02]  /*1f50*/  SEL R19, R9, R20, !P1 ;  /* 0x0000001409137207 */ /* 0x000fe40004800000 */
[----:B------:R-:W-:Y:S01]  /*1f60*/  SEL R7, R13, R22, !P1 ;  /* 0x000000160d077207 */ /* 0x000fe20004800000 */
[----:B----4-:R-:W-:-:S04]  /*1f70*/  IMAD.HI.U32 R20, R17, R2, RZ ;  /* 0x0000000211147227 */ /* 0x010fc800078e00ff */
[----:B------:R-:W-:Y:S01]  /*1f80*/  IMAD.HI.U32 R6, R19, R2, RZ ;  /* 0x0000000213067227 */ /* 0x000fe200078e00ff */
[----:B------:R-:W-:-:S04]  /*1f90*/  @P3 SHF.R.U32.HI R17, RZ, R3, R20 ;  /* 0x00000003ff113219 */ /* 0x000fc80000011614 */
        /* <DEDUP_REMOVED lines=8> */
[----:B------:R-:W-:-:S04]  /*2020*/  @!P0 IMAD.HI.U32 R16, R7, R2, RZ ;  /* 0x0000000207108227 */ /* 0x000fc800078e00ff */
[----:B------:R-:W-:Y:S01]  /*2030*/  IMAD.MOV R2, RZ, RZ, -R6 ;  /* 0x000000ffff027224 */ /* 0x000fe200078e0a06 */
[----:B------:R-:W-:-:S03]  /*2040*/  @!P0 SHF.R.U32.HI R16, RZ, R3, R16 ;  /* 0x00000003ff108219 */ /* 0x000fc60000011610 */
[----:B------:R-:W-:Y:S01]  /*2050*/  IMAD R2, R72, R2, R5 ;  /* 0x0000000248027224 */ /* 0x000fe200078e0205 */
[----:B------:R-:W-:Y:S02]  /*2060*/  @!P0 SEL R3, R7, R16, !P3 ;  /* 0x0000001007038207 */ /* 0x000fe40005800000 */
[----:B------:R-:W-:-:S03]  /*2070*/  IADD3 R16, PT, PT, -R5, RZ, RZ ;  /* 0x000000ff05107210 */ /* 0x000fc60007ffe1ff */
[--C-:B------:R-:W-:Y:S02]  /*2080*/  @!P0 IMAD.IADD R6, R6, 0x1, -R3.reuse ;  /* 0x0000000106068824 */ /* 0x100fe400078e0a03 */
[----:B------:R-:W-:Y:S01]  /*2090*/  @!P0 IMAD R3, R2, R19, R3 ;  /* 0x0000001302038224 */ /* 0x000fe200078e0203 */
[----:B------:R-:W-:Y:S01]  /*20a0*/  IADD3 R2, PT, PT, -R7, RZ, RZ ;  /* 0x000000ff07027210 */ /* 0x000fe20007ffe1ff */
[----:B------:R-:W-:Y:S02]  /*20b0*/  @!P0 IMAD R5, R72, R6, R7 ;  /* 0x0000000648058224 */ /* 0x000fe400078e0207 */
[----:B------:R-:W-:Y:S02]  /*20c0*/  IMAD R11, R4, R16, R11 ;  /* 0x00000010040b7224 */ /* 0x000fe400078e020b */
[----:B------:R-:W-:Y:S02]  /*20d0*/  @!P0 IMAD.MOV.U32 R7, RZ, RZ, R3 ;  /* 0x000000ffff078224 */ /* 0x000fe400078e0003 */
[----:B------:R-:W-:-:S02]  /*20e0*/  IMAD R2, R18, R2, R13 ;  /* 0x0000000212027224 */ /* 0x000fc400078e020d */
[----:B------:R-:W-:Y:S02]  /*20f0*/  IMAD R11, R5, R4, R11 ;  /* 0x00000004050b7224 */ /* 0x000fe400078e020b */
[----:B------:R-:W-:Y:S02]  /*2100*/  IMAD R13, R7, R18, R2 ;  /* 0x00000012070d7224 */ /* 0x000fe400078e0202 */
.L_x_33:
[----:B------:R-:W1:Y:S02]  /*2110*/  LDCU UR8, c[0x0][0xb30] ;  /* 0x00016600ff0877ac */ /* 0x000e640008000800 */
[----:B-1----:R-:W-:-:S09]  /*2120*/  UISETP.NE.AND UP0, UPT, UR8, 0x1, UPT ;  /* 0x000000010800788c */ /* 0x002fd2000bf05270 */
[----:B------:R-:W-:Y:S05]  /*2130*/  BRA.U UP0, `(.L_x_34) ;  /* 0x0000000100407547 */ /* 0x000fea000b800000 */
[----:B------:R-:W1:Y:S08]  /*2140*/  LDC.64 R4, c[0x0][0xb10] ;  /* 0x0002c400ff047b82 */ /* 0x000e700000000a00 */
[----:B------:R-:W2:Y:S08]  /*2150*/  LDC.64 R2, c[0x0][0xb18] ;  /* 0x0002c600ff027b82 */ /* 0x000eb00000000a00 */
[----:B------:R-:W3:Y:S08]  /*2160*/  LDC R6, c[0x0][0xb20] ;  /* 0x0002c800ff067b82 */ /* 0x000ef00000000800 */
[----:B------:R-:W4:Y:S01]  /*2170*/  LDC R16, c[0x0][0xb0c] ;  /* 0x0002c300ff107b82 */ /* 0x000f220000000800 */
[----:B-1----:R-:W-:-:S05]  /*2180*/  IMAD.HI.U32 R4, R13, R4, RZ ;  /* 0x000000040d047227 */ /* 0x002fca00078e00ff */
[----:B------:R-:W-:Y:S01]  /*2190*/  SHF.R.U32.HI R4, RZ, R5, R4 ;  /* 0x00000005ff047219 */ /* 0x000fe20000011604 */
[----:B--2---:R-:W-:Y:S01]  /*21a0*/  IMAD.HI.U32 R3, R11, R3, RZ ;  /* 0x000000030b037227 */ /* 0x004fe200078e00ff */
[----:B------:R-:W-:-:S04]  /*21b0*/  ISETP.NE.AND P0, PT, R2, 0x1, PT ;  /* 0x000000010200780c */ /* 0x000fc80003f05270 */
[----:B---3--:R-:W-:-:S04]  /*21c0*/  SHF.R.U32.HI R6, RZ, R6, R3 ;  /* 0x00000006ff067219 */ /* 0x008fc80000011603 */
[----:B------:R-:W-:Y:S02]  /*21d0*/  SEL R3, R11, R6, !P0 ;  /* 0x000000060b037207 */ /* 0x000fe40004000000 */
[----:B----4-:R-:W-:-:S04]  /*21e0*/  ISETP.NE.AND P1, PT, R16, 0x1, PT ;  /* 0x000000011000780c */ /* 0x010fc80003f25270 */
[----:B------:R-:W-:-:S05]  /*21f0*/  SEL R4, R13, R4, !P1 ;  /* 0x000000040d047207 */ /* 0x000fca0004800000 */
[----:B------:R-:W-:Y:S02]  /*2200*/  IMAD.IADD R5, R3, 0x1, -R4 ;  /* 0x0000000103057824 */ /* 0x000fe400078e0a04 */
[----:B------:R-:W-:Y:S02]  /*2210*/  IMAD.IADD R3, R4, 0x1, -R3 ;  /* 0x0000000104037824 */ /* 0x000fe400078e0a03 */
[----:B------:R-:W-:Y:S02]  /*2220*/  IMAD R13, R5, R16, R13 ;  /* 0x00000010050d7224 */ /* 0x000fe400078e020d */
[----:B------:R-:W-:-:S07]  /*2230*/  IMAD R11, R3, R2, R11 ;  /* 0x00000002030b7224 */ /* 0x000fce00078e020b */
.L_x_34:
[----:B------:R-:W-:Y:S01]  /*2240*/  VIADD R14, R14, 0x1 ;  /* 0x000000010e0e7836 */ /* 0x000fe20000000000 */
[----:B------:R-:W-:Y:S01]  /*2250*/  PLOP3.LUT P1, PT, PT, PT, PT, 0x80, 0x8 ;  /* 0x000000000008781c */ /* 0x000fe20003f2f070 */
[----:B------:R-:W-:Y:S02]  /*2260*/  IMAD.IADD R21, R13, 0x1, R152 ;  /* 0x000000010d157824 */ /* 0x000fe400078e0298 */
[----:B------:R-:W-:Y:S01]  /*2270*/  IMAD.IADD R20, R11, 0x1, R150 ;  /* 0x000000010b147824 */ /* 0x000fe200078e0296 */
[----:B------:R-:W-:-:S04]  /*2280*/  ISETP.NE.AND P0, PT, R14, 0x2, PT ;  /* 0x000000020e00780c */ /* 0x000fc80003f05270 */
[----:B------:R-:W-:Y:S02]  /*2290*/  SEL R3, RZ, 0x1, P0 ;  /* 0x00000001ff037807 */ /* 0x000fe40000000000 */
[----:B------:R-:W-:Y:S02]  /*22a0*/  SEL R14, R14, RZ, P0 ;  /* 0x000000ff0e0e7207 */ /* 0x000fe40000000000 */
[----:B------:R-:W-:Y:S01]  /*22b0*/  LOP3.LUT R12, R12, R3, RZ, 0x3c, !PT ;  /* 0x000000030c0c7212 */ /* 0x000fe200078e3cff */
[----:B------:R-:W-:Y:S06]  /*22c0*/  @P2 BRA `(.L_x_35) ;  /* 0xfffffff000982947 */ /* 0x000fec000383ffff */
[----:B------:R-:W-:Y:S01]  /*22d0*/  UIADD3 UR4, UPT, UPT, UR4, 0x28, URZ ;  /* 0x0000002804047890 */ /* 0x000fe2000fffe0ff */
[----:B------:R-:W-:-:S03]  /*22e0*/  SHF.L.U32 R3, R15, 0x1f, RZ ;  /* 0x0000001f0f037819 */ /* 0x000fc600000006ff */
[----:B------:R-:W-:-:S09]  /*22f0*/  ULEA UR5, UR6, UR4, 0x3 ;  /* 0x0000000406057291 */ /* 0x000fd2000f8e18ff */
[----:B------:R-:W1:Y:S02]  /*2300*/  SYNCS.PHASECHK.TRANS64.TRYWAIT P0, [UR5], R3 ;  /* 0x00000003ff0075a7 */ /* 0x000e640008001105 */
[----:B-1----:R-:W-:Y:S05]  /*2310*/  @!P0 BRA `(.L_x_36) ;  /* 0x0000008c00948947 */ /* 0x002fea0003800000 */
.L_x_129:
[----:B------:R-:W-:-:S04]  /*2320*/  UIADD3 UR6, UPT, UPT, UR6, 0x1, URZ ;  /* 0x0000000106067890 */ /* 0x000fc8000fffe0ff */
[----:B------:R-:W-:-:S04]  /*2330*/  UISETP.NE.AND UP0, UPT, UR6, 0x5, UPT ;  /* 0x000000050600788c */ /* 0x000fc8000bf05270 */
[----:B------:R-:W-:Y:S02]  /*2340*/  USEL UR7, URZ, 0x1, UP0 ;  /* 0x00000001ff077887 */ /* 0x000fe40008000000 */
[----:B------:R-:W-:-:S04]  /*2350*/  USEL UR6, UR6, URZ, UP0 ;  /* 0x000000ff06067287 */ /* 0x000fc80008000000 */
[----:B------:R-:W-:Y:S01]  /*2360*/  ULEA UR5, UR6, UR4, 0x3 ;  /* 0x0000000406057291 */ /* 0x000fe2000f8e18ff */
[----:B------:R-:W-:-:S04]  /*2370*/  LOP3.LUT R2, R15, UR7, RZ, 0x3c, !PT ;  /* 0x000000070f027c12 */ /* 0x000fc8000f8e3cff */
[----:B-1----:R-:W-:-:S04]  /*2380*/  SHF.L.U32 R3, R2, 0x1f, RZ ;  /* 0x0000001f02037819 */ /* 0x002fc800000006ff */
[----:B------:R-:W1:Y:S02]  /*2390*/  SYNCS.PHASECHK.TRANS64.TRYWAIT P0, [UR5], R3 ;  /* 0x00000003ff0075a7 */ /* 0x000e640008001105 */
[----:B-1----:R-:W-:Y:S05]  /*23a0*/  @!P0 BRA `(.L_x_37) ;  /* 0x0000008c00888947 */ /* 0x002fea0003800000 */
.L_x_131:
        /* <DEDUP_REMOVED lines=9> */
.L_x_133:
        /* <DEDUP_REMOVED lines=9> */
.L_x_135:
[----:B------:R-:W-:-:S04]  /*24d0*/  UIADD3 UR6, UPT, UPT, UR6, 0x1, URZ ;  /* 0x0000000106067890 */ /* 0x000fc8000fffe0ff */
[----:B------:R-:W-:-:S04]  /*24e0*/  UISETP.NE.AND UP0, UPT, UR6, 0x5, UPT ;  /* 0x000000050600788c */ /* 0x000fc8000bf05270 */
[----:B------:R-:W-:Y:S02]  /*24f0*/  USEL UR5, URZ, 0x1, UP0 ;  /* 0x00000001ff057887 */ /* 0x000fe40008000000 */
[----:B------:R-:W-:-:S04]  /*2500*/  USEL UR6, UR6, URZ, UP0 ;  /* 0x000000ff06067287 */ /* 0x000fc80008000000 */
[----:B------:R-:W-:Y:S01]  /*2510*/  ULEA UR6, UR6, UR4, 0x3 ;  /* 0x0000000406067291 */ /* 0x000fe2000f8e18ff */
[----:B-1----:R-:W-:-:S04]  /*2520*/  LOP3.LUT R3, R2, UR5, RZ, 0x3c, !PT ;  /* 0x0000000502037c12 */ /* 0x002fc8000f8e3cff */
[----:B------:R-:W-:Y:S01]  /*2530*/  SHF.L.U32 R3, R3, 0x1f, RZ ;  /* 0x0000001f03037819 */ /* 0x000fe200000006ff */
[----:B----4-:R-:W-:-:S07]  /*2540*/  IMAD.U32 R0, RZ, RZ, UR6 ;  /* 0x00000006ff007e24 */ /* 0x010fce000f8e00ff */
.L_x_40:
[----:B-1----:R1:W2:Y:S02]  /*2550*/  SYNCS.PHASECHK.TRANS64.TRYWAIT P0, [R0+URZ], R3 ;  /* 0x00000003000075a7 */ /* 0x0022a400080011ff */
[----:B--2---:R-:W-:Y:S05]  /*2560*/  @!P0 NANOSLEEP.SYNCS 0x989680 ;  /* 0x009896800000895d */ /* 0x004fea0003900000 */
[----:B------:R-:W2:Y:S02]  /*2570*/  @!P0 SYNCS.PHASECHK.TRANS64 P0, [R0+URZ], R3 ;  /* 0x00000003000085a7 */ /* 0x000ea400080010ff */
[----:B--2---:R-:W-:Y:S05]  /*2580*/  @P0 EXIT ;  /* 0x000000000000094d */ /* 0x004fea0003800000 */
[----:B------:R-:W-:Y:S05]  /*2590*/  BRA `(.L_x_40) ;  /* 0xfffffffc00ec7947 */ /* 0x000fea000383ffff */
.L_x_17:
[----:B------:R-:W-:-:S04]  /*25a0*/  UISETP.NE.AND UP1, UPT, UR37, URZ, UPT ;  /* 0x000000ff2500728c */ /* 0x000fc8000bf25270 */
[----:B------:R-:W-:-:S09]  /*25b0*/  UISETP.NE.OR UP1, UPT, UR8, 0x1, UP1 ;  /* 0x000000010800788c */ /* 0x000fd20008f25670 */
[----:B------:R-:W-:Y:S05]  /*25c0*/  BRA.U UP1, `(.L_x_41) ;  /* 0x0000000501487547 */ /* 0x000fea000b800000 */
[----:B------:R-:W-:Y:S01]  /*25d0*/  ISETP.NE.AND P2, PT, R2, RZ, PT ;  /* 0x000000ff0200720c */ /* 0x000fe20003f45270 */
[----:B------:R-:W-:Y:S01]  /*25e0*/  IMAD.MOV.U32 R12, RZ, RZ, 0x1 ;  /* 0x00000001ff0c7424 */ /* 0x000fe200078e00ff */
[----:B------:R-:W-:Y:S02]  /*25f0*/  CS2R R10, SRZ ;  /* 0x00000000000a7805 */ /* 0x000fe4000001ff00 */
[----:B------:R-:W-:Y:S01]  /*2600*/  CS2R R8, SRZ ;  /* 0x0000000000087805 */ /* 0x000fe2000001ff00 */
[----:B------:R-:W-:Y:S01]  /*2610*/  UMOV UR4, 0x400 ;  /* 0x0000040000047882 */ /* 0x000fe20000000000 */
[----:B------:R-:W-:Y:S01]  /*2620*/  UMOV UR6, URZ ;  /* 0x000000ff00067c82 */ /* 0x000fe20008000000 */
[----:B------:R-:W-:-:S12]  /*2630*/  ULEA UR37, UR37, UR4, 0x18 ;  /* 0x0000000425257291 */ /* 0x000fd8000f8ec0ff */
.L_x_45:
[----:B------:R-:W-:Y:S02]  /*2640*/  LEA R0, R8, UR37, 0x3 ;  /* 0x0000002508007c11 */ /* 0x000fe4000f8e18ff */
[----:B------:R-:W-:-:S03]  /*2650*/  SHF.L.U32 R5, R9, 0x1f, RZ ;  /* 0x0000001f09057819 */ /* 0x000fc600000006ff */
[----:B------:R-:W-:Y:S01]  /*2660*/  VIADD R4, R0, 0xf0 ;  /* 0x000000f000047836 */ /* 0x000fe20000000000 */
[----:B------:R-:W1:Y:S02]  /*2670*/  SYNCS.PHASECHK.TRANS64.TRYWAIT P0, [R0+URZ+0xe0], R5 ;  /* 0x0000e005000075a7 */ /* 0x000e6400080011ff */
[----:B-1----:R-:W-:Y:S05]  /*2680*/  @!P0 BRA `(.L_x_42) ;  /* 0x0000008c00188947 */ /* 0x002fea0003800000 */
.L_x_136:
[----:B------:R-:W-:Y:S01]  /*2690*/  ULEA UR5, UR6, UR37, 0x3 ;  /* 0x0000002506057291 */ /* 0x000fe2000f8e18ff */
[----:B------:R-:W-:Y:S02]  /*26a0*/  PRMT R4, RZ, 0x654, R4 ;  /* 0x00000654ff047816 */ /* 0x000fe40000000004 */
[----:B-1----:R-:W-:Y:S01]  /*26b0*/  SHF.L.U32 R5, R12, 0x1f, RZ ;  /* 0x0000001f0c057819 */ /* 0x002fe200000006ff */
[----:B------:R-:W-:Y:S01]  /*26c0*/  UIADD3 UR4, UPT, UPT, UR5, 0xa0, URZ ;  /* 0x000000a005047890 */ /* 0x000fe2000fffe0ff */
[----:B------:R1:W-:Y:S05]  /*26d0*/  SYNCS.ARRIVE.TRANS64.RED.A1T0 RZ, [R4+URZ], RZ ;  /* 0x000000ff04ff79a7 */ /* 0x0003ea00081004ff */
[----:B------:R-:W-:Y:S01]  /*26e0*/  IMAD.U32 R7, RZ, RZ, UR4 ;  /* 0x00000004ff077e24 */ /* 0x000fe2000f8e00ff */
[----:B------:R-:W2:Y:S04]  /*26f0*/  SYNCS.PHASECHK.TRANS64.TRYWAIT P0, [UR5+0xb0], R5 ;  /* 0x0000b005ff0075a7 */ /* 0x000ea80008001105 */
[----:B------:R-:W-:Y:S01]  /*2700*/  PRMT R6, R2, 0x654, R7 ;  /* 0x0000065402067816 */ /* 0x000fe20000000007 */
[----:B-1----:R-:W-:Y:S01]  /*2710*/  @!P2 IMAD.MOV.U32 R4, RZ, RZ, 0x10 ;  /* 0x00000010ff04a424 */ /* 0x002fe200078e00ff */
[----:B--2---:R-:W-:Y:S06]  /*2720*/  @!P0 BRA `(.L_x_43) ;  /* 0x0000008c00048947 */ /* 0x004fec0003800000 */
.L_x_138:
[----:B------:R-:W-:Y:S01]  /*2730*/  ULEA UR4, UR6, UR37, 0x4 ;  /* 0x0000002506047291 */ /* 0x000fe2000f8e20ff */
[----:B------:R-:W-:Y:S01]  /*2740*/  SEL R3, R6, R3, !P2 ;  /* 0x0000000306037207 */ /* 0x000fe20005000000 */
[----:B------:R-:W-:Y:S01]  /*2750*/  UIADD3 UR5, UPT, UPT, UR5, 0xa0, URZ ;  /* 0x000000a005057890 */ /* 0x000fe2000fffe0ff */
[----:B-1----:R-:W-:Y:S01]  /*2760*/  LEA R0, R11, UR37, 0x3 ;  /* 0x000000250b007c11 */ /* 0x002fe2000f8e18ff */
[----:B------:R-:W-:Y:S01]  /*2770*/  UIADD3 UR4, UPT, UPT, UR4, 0x110, URZ ;  /* 0x0000011004047890 */ /* 0x000fe2000fffe0ff */
[----:B------:R-:W-:Y:S01]  /*2780*/  SHF.L.U32 R5, R10, 0x1f, RZ ;  /* 0x0000001f0a057819 */ /* 0x000fe200000006ff */
[----:B------:R1:W-:Y:S01]  /*2790*/  @!P2 SYNCS.ARRIVE.TRANS64.RED RZ, [R3+URZ], R4 ;  /* 0x0000000403ffa9a7 */ /* 0x0003e200080004ff */
[----:B------:R-:W-:Y:S01]  /*27a0*/  UIADD3 UR6, UPT, UPT, UR6, 0x1, URZ ;  /* 0x0000000106067890 */ /* 0x000fe2000fffe0ff */
[----:B------:R-:W-:-:S03]  /*27b0*/  VIADD R8, R8, 0x1 ;  /* 0x0000000108087836 */ /* 0x000fc60000000000 */
[----:B------:R-:W-:Y:S02]  /*27c0*/  UISETP.NE.AND UP0, UPT, UR6, 0x2, UPT ;  /* 0x000000020600788c */ /* 0x000fe4000bf05270 */
[----:B------:R-:W-:Y:S06]  /*27d0*/  UGETNEXTWORKID.BROADCAST [UR4], [UR5] ;  /* 0x00000000040073ca */ /* 0x000fec0008000100 */
[----:B------:R-:W-:Y:S01]  /*27e0*/  USEL UR4, URZ, 0x1, UP0 ;  /* 0x00000001ff047887 */ /* 0x000fe20008000000 */
[----:B------:R-:W-:Y:S01]  /*27f0*/  ISETP.NE.AND P0, PT, R8, 0x2, PT ;  /* 0x000000020800780c */ /* 0x000fe20003f05270 */
[----:B------:R-:W-:Y:S01]  /*2800*/  USEL UR6, UR6, URZ, UP0 ;  /* 0x000000ff06067287 */ /* 0x000fe20008000000 */
[----:B------:R-:W2:Y:S03]  /*2810*/  SYNCS.PHASECHK.TRANS64.TRYWAIT P1, [R0+URZ+0xa0], R5 ;  /* 0x0000a005000075a7 */ /* 0x000ea600080211ff */
[----:B------:R-:W-:Y:S01]  /*2820*/  LOP3.LUT R12, R12, UR4, RZ, 0x3c, !PT ;  /* 0x000000040c0c7c12 */ /* 0x000fe2000f8e3cff */
[----:B-12---:R-:W-:Y:S07]  /*2830*/  @!P1 BRA `(.L_x_44) ;  /* 0x0000008800d89947 */ /* 0x006fee0003800000 */
.L_x_139:
[C---:B------:R-:W-:Y:S01]  /*2840*/  LEA R4, R11.reuse, UR37, 0x4 ;  /* 0x000000250b047c11 */ /* 0x040fe2000f8e20ff */
[----:B-1----:R-:W-:Y:S01]  /*2850*/  VIADD R0, R0, 0xb0 ;  /* 0x000000b000007836 */ /* 0x002fe20000000000 */
[----:B------:R-:W-:Y:S01]  /*2860*/  SEL R8, R8, RZ, P0 ;  /* 0x000000ff08087207 */ /* 0x000fe20000000000 */
[----:B------:R-:W-:-:S03]  /*2870*/  VIADD R11, R11, 0x1 ;  /* 0x000000010b0b7836 */ /* 0x000fc60000000000 */
[----:B------:R-:W1:Y:S01]  /*2880*/  LDS.128 R4, [R4+0x110] ;  /* 0x0001100004047984 */ /* 0x000e620000000c00 */
[----:B------:R-:W-:Y:S02]  /*2890*/  PRMT R0, RZ, 0x654, R0 ;  /* 0x00000654ff007816 */ /* 0x000fe40000000000 */
[C---:B------:R-:W-:Y:S01]  /*28a0*/  ISETP.NE.AND P1, PT, R11.reuse, 0x2, PT ;  /* 0x000000020b00780c */ /* 0x040fe20003f25270 */
[----:B------:R-:W-:Y:S01]  /*28b0*/  @!PT LDS RZ, [RZ] ;  /* 0x00000000fffff984 */ /* 0x000fe20000000800 */
[----:B------:R-:W-:Y:S01]  /*28c0*/  @!PT LDS RZ, [RZ] ;  /* 0x00000000fffff984 */ /* 0x000fe20000000800 */
[----:B------:R-:W-:Y:S01]  /*28d0*/  @!PT LDS RZ, [RZ] ;  /* 0x00000000fffff984 */ /* 0x000fe20000000800 */
[----:B------:R-:W-:Y:S01]  /*28e0*/  @!PT LDS RZ, [RZ] ;  /* 0x00000000fffff984 */ /* 0x000fe20000000800 */
[----:B------:R2:W-:Y:S06]  /*28f0*/  MEMBAR.ALL.CTA ;  /* 0x0000000000007992 */ /* 0x0005ec0000008000 */
[----:B--2---:R-:W2:Y:S01]  /*2900*/  FENCE.VIEW.ASYNC.S ;  /* 0x00000000000073c6 */ /* 0x004ea20000000000 */
[----:B------:R-:W-:Y:S01]  /*2910*/  SEL R11, R11, RZ, P1 ;  /* 0x000000ff0b0b7207 */ /* 0x000fe20000800000 */
[----:B--2---:R2:W-:Y:S01]  /*2920*/  SYNCS.ARRIVE.TRANS64.RED.A1T0 RZ, [R0+URZ], RZ ;  /* 0x000000ff00ff79a7 */ /* 0x0045e200081004ff */
[----:B-1----:R-:W-:-:S02]  /*2930*/  LOP3.LUT P3, RZ, R6, 0x1, RZ, 0xc0, !PT ;  /* 0x0000000106ff7812 */ /* 0x002fc4000786c0ff */
[----:B------:R-:W-:-:S04]  /*2940*/  SEL R5, RZ, 0x1, P1 ;  /* 0x00000001ff057807 */ /* 0x000fc80000800000 */
[----:B------:R-:W-:Y:S02]  /*2950*/  LOP3.LUT R10, R10, R5, RZ, 0x3c, !PT ;  /* 0x000000050a0a7212 */ /* 0x000fe400078e3cff */
[----:B--2---:R-:W-:-:S04]  /*2960*/  SEL R0, RZ, 0x1, P0 ;  /* 0x00000001ff007807 */ /* 0x004fc80000000000 */
[----:B------:R-:W-:Y:S01]  /*2970*/  LOP3.LUT R9, R9, R0, RZ, 0x3c, !PT ;  /* 0x0000000009097212 */ /* 0x000fe200078e3cff */
[----:B------:R-:W-:Y:S06]  /*2980*/  @P3 BRA `(.L_x_45) ;  /* 0xfffffffc002c3947 */ /* 0x000fec000383ffff */
[----:B------:R-:W-:Y:S01]  /*2990*/  ULEA UR5, UR6, UR37, 0x3 ;  /* 0x0000002506057291 */ /* 0x000fe2000f8e18ff */
[----:B------:R-:W-:-:S08]  /*29a0*/  SHF.L.U32 R3, R12, 0x1f, RZ ;  /* 0x0000001f0c037819 */ /* 0x000fd000000006ff */
[----:B------:R-:W1:Y:S02]  /*29b0*/  SYNCS.PHASECHK.TRANS64 P0, [UR5+0xb0], R3 ;  /* 0x0000b003ff0075a7 */ /* 0x000e640008001005 */
[----:B-1----:R-:W-:Y:S05]  /*29c0*/  @P0 BRA `(.L_x_46) ;  /* 0x0000000000080947 */ /* 0x002fea0003800000 */
[----:B------:R-:W1:Y:S02]  /*29d0*/  SYNCS.PHASECHK.TRANS64.TRYWAIT P0, [UR5+0xb0], R3 ;  /* 0x0000b003ff0075a7 */ /* 0x000e640008001105 */
[----:B-1----:R-:W-:Y:S05]  /*29e0*/  @!P0 BRA `(.L_x_47) ;  /* 0x0000008800808947 */ /* 0x002fea0003800000 */
.L_x_46:
[----:B------:R-:W-:-:S04]  /*29f0*/  UIADD3 UR4, UPT, UPT, UR6, 0x1, URZ ;  /* 0x0000000106047890 */ /* 0x000fc8000fffe0ff */
[----:B------:R-:W-:-:S04]  /*2a00*/  UISETP.NE.AND UP0, UPT, UR4, 0x2, UPT ;  /* 0x000000020400788c */ /* 0x000fc8000bf05270 */
[----:B------:R-:W-:Y:S02]  /*2a10*/  USEL UR7, URZ, 0x1, UP0 ;  /* 0x00000001ff077887 */ /* 0x000fe40008000000 */
[----:B------:R-:W-:-:S04]  /*2a20*/  USEL UR4, UR4, URZ, UP0 ;  /* 0x000000ff04047287 */ /* 0x000fc80008000000 */
[----:B------:R-:W-:Y:S01]  /*2a30*/  ULEA UR4, UR4, UR37, 0x3 ;  /* 0x0000002504047291 */ /* 0x000fe2000f8e18ff */
[----:B-1----:R-:W-:-:S04]  /*2a40*/  LOP3.LUT R3, R12, UR7, RZ, 0x3c, !PT ;  /* 0x000000070c037c12 */ /* 0x002fc8000f8e3cff */
[----:B------:R-:W-:-:S04]  /*2a50*/  SHF.L.U32 R0, R3, 0x1f, RZ ;  /* 0x0000001f03007819 */ /* 0x000fc800000006ff */
[----:B------:R-:W1:Y:S02]  /*2a60*/  SYNCS.PHASECHK.TRANS64 P0, [UR4+0xb0], R0 ;  /* 0x0000b000ff0075a7 */ /* 0x000e640008001004 */
[----:B-1----:R-:W-:Y:S05]  /*2a70*/  @P0 EXIT ;  /* 0x000000000000094d */ /* 0x002fea0003800000 */
[----:B------:R-:W-:Y:S02]  /*2a80*/  SHF.L.U32 R3, R3, 0x1f, RZ ;  /* 0x0000001f03037819 */ /* 0x000fe400000006ff */
[----:B------:R-:W-:-:S07]  /*2a90*/  MOV R0, UR4 ;  /* 0x0000000400007c02 */ /* 0x000fce0008000f00 */
.L_x_48:
[----:B-1----:R1:W2:Y:S02]  /*2aa0*/  SYNCS.PHASECHK.TRANS64.TRYWAIT P0, [R0+URZ+0xb0], R3 ;  /* 0x0000b003000075a7 */ /* 0x0022a400080011ff */
[----:B--2---:R-:W-:Y:S05]  /*2ab0*/  @!P0 NANOSLEEP.SYNCS 0x989680 ;  /* 0x009896800000895d */ /* 0x004fea0003900000 */
[----:B------:R-:W2:Y:S02]  /*2ac0*/  @!P0 SYNCS.PHASECHK.TRANS64 P0, [R0+URZ+0xb0], R3 ;  /* 0x0000b003000085a7 */ /* 0x000ea400080010ff */
[----:B--2---:R-:W-:Y:S05]  /*2ad0*/  @P0 EXIT ;  /* 0x000000000000094d */ /* 0x004fea0003800000 */
[----:B------:R-:W-:Y:S05]  /*2ae0*/  BRA `(.L_x_48) ;  /* 0xfffffffc00ec7947 */ /* 0x000fea000383ffff */
.L_x_41:
[----:B------:R-:W-:-:S09]  /*2af0*/  UISETP.NE.AND UP1, UPT, UR8, URZ, UPT ;  /* 0x000000ff0800728c */ /* 0x000fd2000bf25270 */
[----:B------:R-:W-:Y:S05]  /*2b00*/  BRA.U UP1, `(.L_x_49) ;  /* 0x0000000d01187547 */ /* 0x000fea000b800000 */
[----:B------:R-:W-:Y:S01]  /*2b10*/  UMOV UR4, 0x40 ;  /* 0x0000004000047882 */ /* 0x000fe20000000000 */
[----:B------:R-:W-:Y:S01]  /*2b20*/  NOP ;  /* 0x0000000000007918 */ /* 0x000fe20000000000 */
[----:B------:R-:W-:Y:S01]  /*2b30*/  ULEA UR4, UR37, UR4, 0x18 ;  /* 0x0000000425047291 */ /* 0x000fe2000f8ec0ff */
[----:B------:R-:W-:Y:S02]  /*2b40*/  UMOV UR5, 0x400 ;  /* 0x0000040000057882 */ /* 0x000fe40000000000 */
[----:B------:R-:W-:-:S06]  /*2b50*/  ULEA UR37, UR37, UR5, 0x18 ;  /* 0x0000000525257291 */ /* 0x000fcc000f8ec0ff */
[----:B------:R-:W1:Y:S02]  /*2b60*/  LDS.U8 R0, [UR4+0x1c] ;  /* 0x00001c04ff007984 */ /* 0x000e640008000000 */
[----:B-1----:R-:W-:-:S13]  /*2b70*/  ISETP.NE.AND P0, PT, R0, RZ, PT ;  /* 0x000000ff0000720c */ /* 0x002fda0003f05270 */
[----:B------:R-:W-:Y:S05]  /*2b80*/  @P0 BRA `(.L_x_50) ;  /* 0x0000000000580947 */ /* 0x000fea0003800000 */
[----:B------:R-:W-:-:S13]  /*2b90*/  ELECT P0, URZ, PT ;  /* 0x0000000000ff782f */ /* 0x000fda0003800000 */
[----:B------:R-:W-:Y:S05]  /*2ba0*/  @!P0 BRA `(.L_x_51) ;  /* 0x0000000000608947 */ /* 0x000fea0003800000 */
[----:B------:R-:W-:Y:S01]  /*2bb0*/  UMOV UR5, 0x10 ;  /* 0x0000001000057882 */ /* 0x000fe20000000000 */
[----:B------:R-:W-:Y:S01]  /*2bc0*/  HFMA2 R0, -RZ, RZ, 0, 5.9604644775390625e-08 ;  /* 0x00000001ff007431 */ /* 0x000fe200000001ff */
[----:B------:R-:W-:-:S03]  /*2bd0*/  MOV R2, 0xffff ;  /* 0x0000ffff00027802 */ /* 0x000fc60000000f00 */
[----:B------:R-:W-:Y:S04]  /*2be0*/  DEPBAR.LE SB1, 0x36 ;  /* 0x00009d800000791a */ /* 0x000fe80000000000 */
[----:B------:R-:W1:Y:S02]  /*2bf0*/  UTCATOMSWS.FIND_AND_SET.ALIGN UP0, UR5, UR5 ;  /* 0x00000005000575e3 */ /* 0x000e640008000800 */
[----:B-1----:R-:W-:Y:S01]  /*2c00*/  MOV R3, UR5 ;  /* 0x0000000500037c02 */ /* 0x002fe20008000f00 */
[----:B------:R-:W-:Y:S06]  /*2c10*/  BRA.U UP0, `(.L_x_52) ;  /* 0x0000000100187547 */ /* 0x000fec000b800000 */
.L_x_53:
[----:B------:R-:W-:Y:S05]  /*2c20*/  NANOSLEEP 0x64 ;  /* 0x000000640000795d */ /* 0x000fea0003800000 */
[----:B------:R-:W-:-:S05]  /*2c30*/  UMOV UR5, 0x10 ;  /* 0x0000001000057882 */ /* 0x000fca0000000000 */
[----:B------:R-:W-:Y:S04]  /*2c40*/  DEPBAR.LE SB1, 0x36 ;  /* 0x00009d800000791a */ /* 0x000fe80000000000 */
[----:B------:R-:W1:Y:S02]  /*2c50*/  UTCATOMSWS.FIND_AND_SET.ALIGN UP0, UR5, UR5 ;  /* 0x00000005000575e3 */ /* 0x000e640008000800 */
[----:B-1----:R-:W-:Y:S01]  /*2c60*/  MOV R3, UR5 ;  /* 0x0000000500037c02 */ /* 0x002fe20008000f00 */
[----:B------:R-:W-:Y:S05]  /*2c70*/  BRA.U !UP0, `(.L_x_53) ;  /* 0xfffffffd08e87547 */ /* 0x000fea000b83ffff */
.L_x_52:
[-C--:B------:R-:W-:Y:S02]  /*2c80*/  SHF.L.U32 R2, R2, R3.reuse, RZ ;  /* 0x0000000302027219 */ /* 0x080fe400000006ff */
[----:B------:R-:W-:Y:S01]  /*2c90*/  SHF.L.U32 R0, R0, R3, RZ ;  /* 0x0000000300007219 */ /* 0x000fe200000006ff */
[----:B------:R-:W-:Y:S02]  /*2ca0*/  IMAD.SHL.U32 R3, R3, 0x20, RZ ;  /* 0x0000002003037824 */ /* 0x000fe400078e00ff */
[----:B------:R1:W-:Y:S04]  /*2cb0*/  ATOMS.OR RZ, [UR4+0x14], R2 ;  /* 0x00001402ffff798c */ /* 0x0003e8000b000004 */
[----:B------:R1:W-:Y:S04]  /*2cc0*/  ATOMS.OR RZ, [UR4+0x18], R0 ;  /* 0x00001800ffff798c */ /* 0x0003e8000b000004 */
[----:B------:R1:W-:Y:S01]  /*2cd0*/  STS [UR37+0x130], R3 ;  /* 0x00013003ff007988 */ /* 0x0003e20008000825 */
[----:B------:R-:W-:Y:S05]  /*2ce0*/  BRA `(.L_x_51) ;  /* 0x0000000000107947 */ /* 0x000fea0003800000 */
.L_x_50:
[----:B------:R-:W-:Y:S02]  /*2cf0*/  MOV R0, 0xffffffff ;  /* 0xffffffff00007802 */ /* 0x000fe40000000f00 */
[----:B------:R-:W-:-:S03]  /*2d00*/  MOV R2, 0x2d30 ;  /* 0x00002d3000027802 */ /* 0x000fc60000000f00 */
[----:B------:R1:W-:Y:S04]  /*2d10*/  STS [UR37+0x130], R0 ;  /* 0x00013000ff007988 */ /* 0x0003e80008000825 */
[----:B-1-3-5:R-:W-:Y:S05]  /*2d20*/  CALL.REL.NOINC `($__internal_1_$__cuda_sm10x_tcgen05_guardrail_trap_phase_invalid_during_alloc) ;  /* 0x0000008c00947944 */ /* 0x02afea0003c00000 */
.L_x_51:
[----:B------:R-:W-:Y:S05]  /*2d30*/  WARPSYNC.ALL ;  /* 0x0000000000007948 */ /* 0x000fea0003800000 */
[----:B------:R-:W2:Y:S01]  /*2d40*/  S2UR UR6, SR_CgaCtaId ;  /* 0x00000000000679c3 */ /* 0x000ea20000008800 */
[----:B------:R-:W-:Y:S01]  /*2d50*/  UMOV UR4, 0x400 ;  /* 0x0000040000047882 */ /* 0x000fe20000000000 */
[----:B------:R-:W-:-:S06]  /*2d60*/  NOP ;  /* 0x0000000000007918 */ /* 0x000fcc0000000000 */
[----:B------:R-:W-:Y:S06]  /*2d70*/  BAR.ARV 0x6, 0xa0 ;  /* 0x0182800000007b1d */ /* 0x000fec0000002000 */
[----:B------:R-:W4:Y:S01]  /*2d80*/  LDCU UR7, c[0x0][0x38c] ;  /* 0x00007180ff0777ac */ /* 0x000f220008000800 */
[----:B------:R-:W-:Y:S01]  /*2d90*/  IMAD.MOV.U32 R11, RZ, RZ, 0x1 ;  /* 0x00000001ff0b7424 */ /* 0x000fe200078e00ff */
[----:B------:R-:W-:Y:S01]  /*2da0*/  CS2R R8, SRZ ;  /* 0x0000000000087805 */ /* 0x000fe2000001ff00 */
[----:B------:R-:W-:Y:S01]  /*2db0*/  IMAD.MOV.U32 R10, RZ, RZ, RZ ;  /* 0x000000ffff0a7224 */ /* 0x000fe200078e00ff */
[----:B------:R-:W-:Y:S01]  /*2dc0*/  UMOV UR18, URZ ;  /* 0x000000ff00127c82 */ /* 0x000fe20008000000 */
[----:B------:R-:W-:Y:S01]  /*2dd0*/  UMOV UR17, URZ ;  /* 0x000000ff00117c82 */ /* 0x000fe20008000000 */
[----:B------:R-:W-:Y:S01]  /*2de0*/  UMOV UR20, 0x0 ;  /* 0x0000000000147882 */ /* 0x000fe20000000000 */
[----:B------:R-:W-:Y:S01]  /*2df0*/  UMOV UR21, 0x84004a0 ;  /* 0x084004a000157882 */ /* 0x000fe20000000000 */
[----:B--2---:R-:W-:Y:S01]  /*2e00*/  ULEA UR6, UR6, UR4, 0x18 ;  /* 0x0000000406067291 */ /* 0x004fe2000f8ec0ff */
[----:B------:R-:W2:Y:S03]  /*2e10*/  LDCU UR4, c[0x0][0x38c] ;  /* 0x00007180ff0477ac */ /* 0x000ea60008000800 */
[----:B------:R-:W-:-:S02]  /*2e20*/  UIADD3 UR11, UPT, UPT, UR6, 0xc400, URZ ;  /* 0x0000c400060b7890 */ /* 0x000fc4000fffe0ff */
[----:B----4-:R-:W-:-:S03]  /*2e30*/  UIADD3 UR7, UPT, UPT, UR7, 0x1f, URZ ;  /* 0x0000001f07077890 */ /* 0x010fc6000fffe0ff */
[----:B-1----:R-:W1:Y:S01]  /*2e40*/  LDS R0, [UR6+0x130] ;  /* 0x00013006ff007984 */ /* 0x002e620008000800 */
[----:B------:R-:W-:Y:S02]  /*2e50*/  UIADD3 UR12, UPT, UPT, UR6, 0x11400, URZ ;  /* 0x00011400060c7890 */ /* 0x000fe4000fffe0ff */
[----:B------:R-:W-:Y:S02]  /*2e60*/  USHF.R.S32.HI UR5, URZ, 0x1f, UR7 ;  /* 0x0000001fff057899 */ /* 0x000fe40008011407 */
[----:B------:R-:W-:Y:S02]  /*2e70*/  USHF.R.U32.HI UR11, URZ, 0x4, UR11 ;  /* 0x00000004ff0b7899 */ /* 0x000fe4000801160b */
[----:B------:R-:W-:Y:S02]  /*2e80*/  ULEA.HI UR5, UR5, UR7, URZ, 0x5 ;  /* 0x0000000705057291 */ /* 0x000fe4000f8f28ff */
[----:B------:R-:W-:Y:S02]  /*2e90*/  USHF.R.U32.HI UR12, URZ, 0x4, UR12 ;  /* 0x00000004ff0c7899 */ /* 0x000fe4000801160c */
[----:B------:R-:W-:-:S02]  /*2ea0*/  USHF.R.S32.HI UR5, URZ, 0x5, UR5 ;  /* 0x00000005ff057899 */ /* 0x000fc40008011405 */
[----:B------:R-:W-:Y:S02]  /*2eb0*/  ULOP3.LUT UR11, UR11, 0x3fff, URZ, 0xc0, !UPT ;  /* 0x00003fff0b0b7892 */ /* 0x000fe4000f8ec0ff */
[----:B------:R-:W-:Y:S02]  /*2ec0*/  UISETP.LT.AND UP0, UPT, UR5, 0x1, UPT ;  /* 0x000000010500788c */ /* 0x000fe4000bf01270 */
[----:B------:R-:W-:Y:S02]  /*2ed0*/  ULOP3.LUT UR12, UR12, 0x3fff, URZ, 0xc0, !UPT ;  /* 0x00003fff0c0c7892 */ /* 0x000fe4000f8ec0ff */
[----:B------:R-:W-:Y:S02]  /*2ee0*/  USEL UR10, UR5, 0x1, !UP0 ;  /* 0x00000001050a7887 */ /* 0x000fe4000c000000 */
[----:B------:R-:W-:Y:S02]  /*2ef0*/  ULOP3.LUT UR11, UR11, 0x10000, URZ, 0xfc, !UPT ;  /* 0x000100000b0b7892 */ /* 0x000fe4000f8efcff */
[----:B------:R-:W-:-:S02]  /*2f00*/  ULOP3.LUT UR12, UR12, 0x10000, URZ, 0xfc, !UPT ;  /* 0x000100000c0c7892 */ /* 0x000fc4000f8efcff */
[----:B------:R-:W-:Y:S02]  /*2f10*/  UIADD3 UR10, UPT, UPT, -UR10, URZ, URZ ;  /* 0x000000ff0a0a7290 */ /* 0x000fe4000fffe1ff */
[----:B--2---:R-:W-:Y:S01]  /*2f20*/  UISETP.GE.AND UP3, UPT, UR4, 0x1, UPT ;  /* 0x000000010400788c */ /* 0x004fe2000bf66270 */
[----:B-1----:R-:W-:-:S15]  /*2f30*/  R2UR UR19, R0 ;  /* 0x00000000001372ca */ /* 0x002fde00000e0000 */
.L_x_60:
[----:B------:R-:W-:Y:S02]  /*2f40*/  LEA R0, R10, UR6, 0x3 ;  /* 0x000000060a007c11 */ /* 0x000fe4000f8e18ff */
[----:B------:R-:W-:Y:S02]  /*2f50*/  SHF.L.U32 R5, R9, 0x1f, RZ ;  /* 0x0000001f09057819 */ /* 0x000fe400000006ff */
[----:B------:R-:W-:Y:S01]  /*2f60*/  PLOP3.LUT P0, PT, PT, PT, UP3, 0x80, 0x8 ;  /* 0x000000000008781c */ /* 0x000fe20003f0f038 */
[----:B------:R-:W-:Y:S01]  /*2f70*/  VIADD R3, R0, 0xb0 ;  /* 0x000000b000037836 */ /* 0x000fe20000000000 */
[----:B-1----:R-:W1:Y:S02]  /*2f80*/  SYNCS.PHASECHK.TRANS64.TRYWAIT P1, [R0+URZ+0xa0], R5 ;  /* 0x0000a005000075a7 */ /* 0x002e6400080211ff */
[----:B-1--4-:R-:W-:Y:S09]  /*2f90*/  @!P1 BRA `(.L_x_54) ;  /* 0x00000084002c9947 */ /* 0x012ff20003800000 */
.L_x_141:
[----:B------:R-:W-:Y:S01]  /*2fa0*/  LEA R4, R10, UR6, 0x4 ;  /* 0x000000060a047c11 */ /* 0x000fe2000f8e20ff */
[----:B------:R-:W-:Y:S01]  /*2fb0*/  @UP3 ULEA UR4, UR17, UR6, 0x3 ;  /* 0x0000000611043291 */ /* 0x000fe2000f8e18ff */
[----:B------:R-:W-:Y:S01]  /*2fc0*/  PLOP3.LUT P2, PT, PT, PT, PT, 0x80, 0x8 ;  /* 0x000000000008781c */ /* 0x000fe20003f4f070 */
[----:B------:R-:W-:Y:S01]  /*2fd0*/  ULEA UR9, UR18, UR6, 0x3 ;  /* 0x0000000612097291 */ /* 0x000fe2000f8e18ff */
[----:B------:R-:W-:Y:S02]  /*2fe0*/  PRMT R3, RZ, 0x654, R3 ;  /* 0x00000654ff037816 */ /* 0x000fe40000000003 */
[----:B-1----:R-:W1:Y:S01]  /*2ff0*/  LDS.128 R4, [R4+0x110] ;  /* 0x0001100004047984 */ /* 0x002e620000000c00 */
[----:B------:R-:W-:Y:S02]  /*3000*/  @P0 SHF.L.U32 R2, R8, 0x1f, RZ ;  /* 0x0000001f08020819 */ /* 0x000fe400000006ff */
[----:B------:R-:W-:Y:S01]  /*3010*/  SHF.L.U32 R0, R11, 0x1f, RZ ;  /* 0x0000001f0b007819 */ /* 0x000fe200000006ff */
[----:B------:R-:W-:Y:S01]  /*3020*/  @!PT LDS RZ, [RZ] ;  /* 0x00000000fffff984 */ /* 0x000fe20000000800 */
[----:B------:R-:W-:Y:S01]  /*3030*/  @!PT LDS RZ, [RZ] ;  /* 0x00000000fffff984 */ /* 0x000fe20000000800 */
[----:B------:R-:W-:Y:S01]  /*3040*/  @!PT LDS RZ, [RZ] ;  /* 0x00000000fffff984 */ /* 0x000fe20000000800 */
[----:B------:R-:W-:Y:S01]  /*3050*/  @!PT LDS RZ, [RZ] ;  /* 0x00000000fffff984 */ /* 0x000fe20000000800 */
[----:B------:R2:W-:Y:S06]  /*3060*/  MEMBAR.ALL.CTA ;  /* 0x0000000000007992 */ /* 0x0005ec0000008000 */
[----:B--2---:R-:W2:Y:S02]  /*3070*/  FENCE.VIEW.ASYNC.S ;  /* 0x00000000000073c6 */ /* 0x004ea40000000000 */
[----:B--2---:R2:W-:Y:S01]  /*3080*/  SYNCS.ARRIVE.TRANS64.RED.A1T0 RZ, [R3+URZ], RZ ;  /* 0x000000ff03ff79a7 */ /* 0x0045e200081004ff */
[----:B------:R2:W4:Y:S01]  /*3090*/  @P0 SYNCS.PHASECHK.TRANS64.TRYWAIT P2, [UR4], R2 ;  /* 0x00000002ff0005a7 */ /* 0x0005220008041104 */
[----:B-1----:R-:W-:Y:S01]  /*30a0*/  LOP3.LUT P1, RZ, R6, 0x1, RZ, 0xc0, !PT ;  /* 0x0000000106ff7812 */ /* 0x002fe2000782c0ff */
[----:B------:R-:W1:Y:S02]  /*30b0*/  SYNCS.PHASECHK.TRANS64.TRYWAIT P0, [UR9+0xd0], R0 ;  /* 0x0000d000ff0075a7 */ /* 0x000e640008001109 */
[----:B-12-4-:R-:W-:Y:S10]  /*30c0*/  @!P0 BRA `(.L_x_55) ;  /* 0x0000008000f48947 */ /* 0x016ff40003800000 */
.L_x_143:
[----:B------:R-:W-:Y:S01]  /*30d0*/  IADD3 R10, PT, PT, R10, 0x1, RZ ;  /* 0x000000010a0a7810 */ /* 0x000fe20007ffe0ff */
[----:B------:R-:W-:Y:S06]  /*30e0*/  BRA.U !UP3, `(.L_x_56) ;  /* 0x000000010b887547 */ /* 0x000fec000b800000 */
[----:B------:R-:W-:Y:S02]  /*30f0*/  ULEA UR8, UR18, UR19, 0x8 ;  /* 0x0000001312087291 */ /* 0x000fe4000f8e40ff */
[----:B------:R-:W-:Y:S01]  /*3100*/  UPLOP3.LUT UP4, UPT, UPT, UPT, UPT, 0x40, 0x4 ;  /* 0x000000000004789c */ /* 0x000fe20003f8e870 */
[----:B------:R-:W-:Y:S01]  /*3110*/  UMOV UR16, UR10 ;  /* 0x0000000a00107c82 */ /* 0x000fe20008000000 */
[----:B------:R-:W-:Y:S01]  /*3120*/  UMOV UR15, UR5 ;  /* 0x00000005000f7c82 */ /* 0x000fe20008000000 */
[----:B------:R-:W-:-:S08]  /*3130*/  UMOV UR14, UR17 ;  /* 0x00000011000e7c82 */ /* 0x000fd00008000000 */
.L_x_59:
[----:B------:R-:W-:Y:S02]  /*3140*/  UIADD3 UR16, UPT, UPT, UR16, 0x1, URZ ;  /* 0x0000000110107890 */ /* 0x000fe4000fffe0ff */
[----:B--2---:R-:W-:Y:S02]  /*3150*/  ULEA UR7, UR14, UR6, 0x3 ;  /* 0x000000060e077291 */ /* 0x004fe4000f8e18ff */
[----:B------:R-:W-:Y:S01]  /*3160*/  UISETP.NE.AND UP0, UPT, UR16, URZ, UPT ;  /* 0x000000ff1000728c */ /* 0x000fe2000bf05270 */
[----:B----4-:R-:W-:Y:S10]  /*3170*/  @P2 BRA `(.L_x_57) ;  /* 0x00000000000c2947 */ /* 0x010ff40003800000 */
[----:B-1----:R-:W-:Y:S04]  /*3180*/  SHF.L.U32 R3, R8, 0x1f, RZ ;  /* 0x0000001f08037819 */ /* 0x002fe800000006ff */
[----:B------:R-:W1:Y:S02]  /*3190*/  SYNCS.PHASECHK.TRANS64.TRYWAIT P0, [UR7], R3 ;  /* 0x00000003ff0075a7 */ /* 0x000e640008001107 */
[----:B-1----:R-:W-:Y:S05]  /*31a0*/  @!P0 BRA `(.L_x_58) ;  /* 0x0000008000d48947 */ /* 0x002fea0003800000 */
.L_x_57:
[----:B------:R-:W-:Y:S01]  /*31b0*/  UISETP.NE.AND UP1, UPT, UR15, 0x1, UPT ;  /* 0x000000010f00788c */ /* 0x000fe2000bf25270 */
[----:B------:R-:W-:Y:S01]  /*31c0*/  PLOP3.LUT P2, PT, PT, PT, PT, 0x80, 0x8 ;  /* 0x000000000008781c */ /* 0x000fe20003f4f070 */
[----:B------:R-:W-:Y:S02]  /*31d0*/  UIADD3 UR17, UPT, UPT, UR14, 0x1, URZ ;  /* 0x000000010e117890 */ /* 0x000fe4000fffe0ff */
[----:B------:R-:W-:Y:S02]  /*31e0*/  ULEA UR22, UR14, UR12, 0x9 ;  /* 0x0000000c0e167291 */ /* 0x000fe4000f8e48ff */
[----:B------:R-:W-:Y:S01]  /*31f0*/  UISETP.NE.AND UP2, UPT, UR17, 0x5, UPT ;  /* 0x000000051100788c */ /* 0x000fe2000bf45270 */
[----:B------:R-:W-:Y:S01]  /*3200*/  PLOP3.LUT P0, PT, PT, PT, UP1, 0x80, 0x8 ;  /* 0x000000000008781c */ /* 0x000fe20003f0f018 */
[----:B------:R-:W-:Y:S02]  /*3210*/  ULEA UR24, UR14, UR11, 0x8 ;  /* 0x0000000b0e187291 */ /* 0x000fe4000f8e40ff */
[----:B------:R-:W-:Y:S02]  /*3220*/  USEL UR13, URZ, 0x1, UP2 ;  /* 0x00000001ff0d7887 */ /* 0x000fe40009000000 */
[----:B------:R-:W-:Y:S02]  /*3230*/  USEL UR17, UR17, URZ, UP2 ;  /* 0x000000ff11117287 */ /* 0x000fe40009000000 */
[----:B------:R-:W-:Y:S02]  /*3240*/  UIADD3 UR7, UPT, UPT, UR7, 0x28, URZ ;  /* 0x0000002807077890 */ /* 0x000fe4000fffe0ff */
[----:B------:R-:W-:Y:S01]  /*3250*/  @UP1 ULEA UR4, UR17, UR6, 0x3 ;  /* 0x0000000611041291 */ /* 0x000fe2000f8e18ff */
[----:B------:R-:W-:Y:S01]  /*3260*/  LOP3.LUT R8, R8, UR13, RZ, 0x3c, !PT ;  /* 0x0000000d08087c12 */ /* 0x000fe2000f8e3cff */
[----:B------:R-:W-:Y:S01]  /*3270*/  UMOV UR23, 0xc0004010 ;  /* 0xc000401000177882 */ /* 0x000fe20000000000 */
[----:B------:R-:W-:Y:S01]  /*3280*/  UMOV UR25, 0xc0004010 ;  /* 0xc000401000197882 */ /* 0x000fe20000000000 */
[----:B------:R-:W-:Y:S01]  /*3290*/  UIADD3 UR15, UPT, UPT, UR15, -0x1, URZ ;  /* 0xffffffff0f0f7890 */ /* 0x000fe2000fffe0ff */
[----:B-1----:R-:W-:Y:S01]  /*32a0*/  @P0 SHF.L.U32 R0, R8, 0x1f, RZ ;  /* 0x0000001f08000819 */ /* 0x002fe200000006ff */
[----:B------:R-:W-:Y:S03]  /*32b0*/  UMOV UR14, UR17 ;  /* 0x00000011000e7c82 */ /* 0x000fe60008000000 */
[----:B------:R2:W4:Y:S01]  /*32c0*/  @P0 SYNCS.PHASECHK.TRANS64.TRYWAIT P2, [UR4], R0 ;  /* 0x00000000ff0005a7 */ /* 0x0005220008041104 */
[----:B------:R2:W-:Y:S01]  /*32d0*/  UTCIMMA gdesc[UR24], gdesc[UR22], tmem[UR8], tmem[UR20], idesc[UR21], UP4 ;  /* 0x00ff1416180075ea */ /* 0x0005e2000a000108 */
[----:B------:R-:W-:Y:S01]  /*32e0*/  UPLOP3.LUT UP4, UPT, UPT, UPT, UPT, 0x80, 0x8 ;  /* 0x000000000008789c */ /* 0x000fe20003f8f070 */
[----:B------:R2:W-:Y:S01]  /*32f0*/  UTCBAR [UR7], URZ ;  /* 0x000000ff070073e9 */ /* 0x0005e200080000ff */
[----:B------:R-:W-:Y:S09]  /*3300*/  BRA.U UP0, `(.L_x_59) ;  /* 0xfffffffd008c7547 */ /* 0x000ff2000b83ffff */
.L_x_56:
[----:B------:R-:W-:Y:S01]  /*3310*/  UIADD3 UR18, UPT, UPT, UR18, 0x1, URZ ;  /* 0x0000000112127890 */ /* 0x000fe2000fffe0ff */
[C---:B------:R-:W-:Y:S01]  /*3320*/  ISETP.NE.AND P0, PT, R10.reuse, 0x2, PT ;  /* 0x000000020a00780c */ /* 0x040fe20003f05270 */
[----:B------:R-:W-:Y:S02]  /*3330*/  UIADD3 UR9, UPT, UPT, UR9, 0xc0, URZ ;  /* 0x000000c009097890 */ /* 0x000fe4000fffe0ff */
[----:B------:R-:W-:Y:S01]  /*3340*/  UISETP.NE.AND UP0, UPT, UR18, 0x2, UPT ;  /* 0x000000021200788c */ /* 0x000fe2000bf05270 */
[----:B-12---:R-:W-:Y:S02]  /*3350*/  SEL R0, RZ, 0x1, P0 ;  /* 0x00000001ff007807 */ /* 0x006fe40000000000 */
[----:B------:R-:W-:Y:S01]  /*3360*/  SEL R10, R10, RZ, P0 ;  /* 0x000000ff0a0a7207 */ /* 0x000fe20000000000 */
[----:B------:R-:W-:Y:S01]  /*3370*/  USEL UR4, URZ, 0x1, UP0 ;  /* 0x00000001ff047887 */ /* 0x000fe20008000000 */
[----:B------:R-:W-:Y:S01]  /*3380*/  LOP3.LUT R9, R9, R0, RZ, 0x3c, !PT ;  /* 0x0000000009097212 */ /* 0x000fe200078e3cff */
[----:B------:R-:W-:Y:S01]  /*3390*/  USEL UR18, UR18, URZ, UP0 ;  /* 0x000000ff12127287 */ /* 0x000fe20008000000 */
[----:B------:R1:W-:Y:S03]  /*33a0*/  UTCBAR [UR9], URZ ;  /* 0x000000ff090073e9 */ /* 0x0003e600080000ff */
[----:B------:R-:W-:Y:S01]  /*33b0*/  LOP3.LUT R11, R11, UR4, RZ, 0x3c, !PT ;  /* 0x000000040b0b7c12 */ /* 0x000fe2000f8e3cff */
[----:B------:R-:W-:Y:S07]  /*33c0*/  @P1 BRA `(.L_x_60) ;  /* 0xfffffff800dc1947 */ /* 0x000fee000383ffff */
[----:B------:R-:W2:Y:S01]  /*33d0*/  S2UR UR4, SR_CgaCtaId ;  /* 0x00000000000479c3 */ /* 0x000ea20000008800 */
[----:B------:R-:W-:Y:S01]  /*33e0*/  ELECT P0, URZ, PT ;  /* 0x0000000000ff782f */ /* 0x000fe20003800000 */
[----:B------:R-:W-:Y:S01]  /*33f0*/  IMAD.MOV.U32 R0, RZ, RZ, 0x1 ;  /* 0x00000001ff007424 */ /* 0x000fe200078e00ff */
[----:B------:R-:W-:Y:S01]  /*3400*/  UIADD3 UR6, UPT, UPT, UR6, 0xd0, URZ ;  /* 0x000000d006067890 */ /* 0x000fe2000fffe0ff */
[----:B------:R-:W-:Y:S01]  /*3410*/  SHF.L.U32 R3, R11, 0x1f, RZ ;  /* 0x0000001f0b037819 */ /* 0x000fe200000006ff */
[----:B------:R-:W-:-:S03]  /*3420*/  UMOV UR5, 0x40 ;  /* 0x0000004000057882 */ /* 0x000fc60000000000 */
[----:B------:R-:W-:Y:S01]  /*3430*/  UVIRTCOUNT.DEALLOC.SMPOOL 0x80 ;  /* 0x000000800000784c */ /* 0x000fe20000000000 */
[----:B--2---:R-:W-:Y:S02]  /*3440*/  ULEA UR4, UR4, UR5, 0x18 ;  /* 0x0000000504047291 */ /* 0x004fe4000f8ec0ff */
[----:B------:R-:W-:-:S07]  /*3450*/  ULEA UR5, UR18, UR6, 0x3 ;  /* 0x0000000612057291 */ /* 0x000fce000f8e18ff */
[----:B------:R2:W-:Y:S02]  /*3460*/  @P0 STS.U8 [UR4+0x1c], R0 ;  /* 0x00001c00ff000988 */ /* 0x0005e40008000004 */
[----:B------:R-:W3:Y:S02]  /*3470*/  SYNCS.PHASECHK.TRANS64.TRYWAIT P0, [UR5], R3 ;  /* 0x00000003ff0075a7 */ /* 0x000ee40008001105 */
[----:B--23--:R-:W-:Y:S05]  /*3480*/  @!P0 BRA `(.L_x_61) ;  /* 0x0000008000348947 */ /* 0x00cfea0003800000 */
.L_x_146:
[----:B------:R-:W-:-:S04]  /*3490*/  UIADD3 UR7, UPT, UPT, UR18, 0x1, URZ ;  /* 0x0000000112077890 */ /* 0x000fc8000fffe0ff */
[----:B------:R-:W-:-:S04]  /*34a0*/  UISETP.NE.AND UP0, UPT, UR7, 0x2, UPT ;  /* 0x000000020700788c */ /* 0x000fc8000bf05270 */
[----:B------:R-:W-:Y:S02]  /*34b0*/  USEL UR5, URZ, 0x1, UP0 ;  /* 0x00000001ff057887 */ /* 0x000fe40008000000 */
[----:B------:R-:W-:-:S04]  /*34c0*/  USEL UR7, UR7, URZ, UP0 ;  /* 0x000000ff07077287 */ /* 0x000fc80008000000 */
[----:B------:R-:W-:Y:S01]  /*34d0*/  ULEA UR7, UR7, UR6, 0x3 ;  /* 0x0000000607077291 */ /* 0x000fe2000f8e18ff */
[----:B--2---:R-:W-:-:S04]  /*34e0*/  LOP3.LUT R3, R11, UR5, RZ, 0x3c, !PT ;  /* 0x000000050b037c12 */ /* 0x004fc8000f8e3cff */
[----:B------:R-:W-:-:S04]  /*34f0*/  SHF.L.U32 R3, R3, 0x1f, RZ ;  /* 0x0000001f03037819 */ /* 0x000fc800000006ff */
[----:B------:R-:W2:Y:S02]  /*3500*/  SYNCS.PHASECHK.TRANS64.TRYWAIT P0, [UR7], R3 ;  /* 0x00000003ff0075a7 */ /* 0x000ea40008001107 */
[----:B--2---:R-:W-:Y:S05]  /*3510*/  @!P0 BRA `(.L_x_62) ;  /* 0x0000008000288947 */ /* 0x004fea0003800000 */
.L_x_148:
[----:B------:R-:W-:Y:S01]  /*3520*/  NOP ;  /* 0x0000000000007918 */ /* 0x000fe20000000000 */
[----:B--2---:R-:W2:Y:S01]  /*3530*/  LDS R0, [UR4+0x14] ;  /* 0x00001404ff007984 */ /* 0x004ea20008000800 */
[----:B------:R-:W-:Y:S01]  /*3540*/  ULOP3.LUT UR6, UR19, 0xffff, URZ, 0xc0, !UPT ;  /* 0x0000ffff13067892 */ /* 0x000fe2000f8ec0ff */
[----:B------:R-:W-:Y:S01]  /*3550*/  UMOV UR8, 0xffff ;  /* 0x0000ffff00087882 */ /* 0x000fe20000000000 */
[----:B------:R-:W-:Y:S02]  /*3560*/  UMOV UR5, 0x1 ;  /* 0x0000000100057882 */ /* 0x000fe40000000000 */
[----:B------:R-:W-:-:S04]  /*3570*/  USHF.R.U32.HI UR6, URZ, 0x5, UR6 ;  /* 0x00000005ff067899 */ /* 0x000fc80008011606 */
[----:B------:R-:W-:Y:S02]  /*3580*/  USHF.L.U32 UR8, UR8, UR6, URZ ;  /* 0x0000000608087299 */ /* 0x000fe400080006ff */
[----:B------:R-:W-:-:S04]  /*3590*/  USHF.L.U32 UR5, UR5, UR6, URZ ;  /* 0x0000000605057299 */ /* 0x000fc800080006ff */
[----:B--2---:R-:W-:-:S04]  /*35a0*/  LOP3.LUT R0, R0, UR8, RZ, 0xc0, !PT ;  /* 0x0000000800007c12 */ /* 0x004fc8000f8ec0ff */
[----:B------:R-:W-:-:S13]  /*35b0*/  ISETP.NE.AND P0, PT, R0, UR8, PT ;  /* 0x0000000800007c0c */ /* 0x000fda000bf05270 */
[----:B------:R-:W-:Y:S05]  /*35c0*/  @P0 BRA `(.L_x_63) ;  /* 0x0000000000580947 */ /* 0x000fea0003800000 */
[----:B------:R-:W2:Y:S02]  /*35d0*/  LDS R0, [UR4+0x18] ;  /* 0x00001804ff007984 */ /* 0x000ea40008000800 */
[----:B--2---:R-:W-:-:S04]  /*35e0*/  LOP3.LUT R0, R0, UR5, RZ, 0xc0, !PT ;  /* 0x0000000500007c12 */ /* 0x004fc8000f8ec0ff */
[----:B------:R-:W-:-:S13]  /*35f0*/  ISETP.NE.AND P0, PT, R0, UR5, PT ;  /* 0x0000000500007c0c */ /* 0x000fda000bf05270 */
[----:B------:R-:W-:Y:S05]  /*3600*/  @P0 BRA `(.L_x_64) ;  /* 0x00000000003c0947 */ /* 0x000fea0003800000 */
[----:B------:R-:W2:Y:S01]  /*3610*/  S2R R2, SR_LANEID ;  /* 0x0000000000027919 */ /* 0x000ea20000000000 */
[----:B------:R-:W-:Y:S01]  /*3620*/  ULOP3.LUT UR8, URZ, UR8, URZ, 0x33, !UPT ;  /* 0x00000008ff087292 */ /* 0x000fe2000f8e33ff */
[----:B------:R-:W-:Y:S01]  /*3630*/  LOP3.LUT R4, RZ, UR5, RZ, 0x33, !PT ;  /* 0x00000005ff047c12 */ /* 0x000fe2000f8e33ff */
[----:B------:R-:W-:Y:S02]  /*3640*/  VOTEU.ANY UR7, UPT, PT ;  /* 0x0000000000077886 */ /* 0x000fe400038e0100 */
[----:B------:R-:W-:Y:S01]  /*3650*/  UFLO.U32 UR7, UR7 ;  /* 0x00000007000772bd */ /* 0x000fe200080e0000 */
[----:B------:R-:W3:Y:S01]  /*3660*/  REDUX UR5, R4 ;  /* 0x00000000040573c4 */ /* 0x000ee20000000000 */
[----:B------:R-:W-:-:S06]  /*3670*/  IMAD.U32 R0, RZ, RZ, UR8 ;  /* 0x00000008ff007e24 */ /* 0x000fcc000f8e00ff */
[----:B------:R1:W-:Y:S01]  /*3680*/  UTCATOMSWS.AND URZ, UR8 ;  /* 0x0000000800ff79e3 */ /* 0x0003e20008000000 */
[----:B------:R-:W4:Y:S01]  /*3690*/  REDUX UR6, R0 ;  /* 0x00000000000673c4 */ /* 0x000f220000000000 */
[----:B--2---:R-:W-:Y:S01]  /*36a0*/  ISETP.EQ.U32.AND P0, PT, R2, UR7, PT ;  /* 0x0000000702007c0c */ /* 0x004fe2000bf02070 */
[----:B---3--:R-:W-:Y:S01]  /*36b0*/  IMAD.U32 R2, RZ, RZ, UR5 ;  /* 0x00000005ff027e24 */ /* 0x008fe2000f8e00ff */
[----:B----4-:R-:W-:-:S11]  /*36c0*/  MOV R3, UR6 ;  /* 0x0000000600037c02 */ /* 0x010fd60008000f00 */
[----:B------:R1:W-:Y:S04]  /*36d0*/  @P0 ATOMS.AND RZ, [UR4+0x14], R3 ;  /* 0x00001403ffff098c */ /* 0x0003e8000a800004 */
[----:B------:R1:W-:Y:S01]  /*36e0*/  @P0 ATOMS.AND RZ, [UR4+0x18], R2 ;  /* 0x00001802ffff098c */ /* 0x0003e2000a800004 */
[----:B------:R-:W-:Y:S05]  /*36f0*/  BRA `(.L_x_65) ;  /* 0x0000000000147947 */ /* 0x000fea0003800000 */
.L_x_64:
[----:B------:R-:W-:Y:S02]  /*3700*/  MOV R2, 0x3720 ;  /* 0x0000372000027802 */ /* 0x000fe40000000f00 */
[----:B-1--45:R-:W-:Y:S05]  /*3710*/  CALL.REL.NOINC `($__internal_0_$__cuda_sm10x_tcgen05_guardrail_trap_col_being_dealloced_not_returned_by_alloc) ;  /* 0x00000084000c7944 */ /* 0x032fea0003c00000 */
[----:B------:R-:W-:Y:S05]  /*3720*/  BRA `(.L_x_65) ;  /* 0x0000000000087947 */ /* 0x000fea0003800000 */
.L_x_63:
[----:B------:R-:W-:Y:S02]  /*3730*/  MOV R2, 0x3750 ;  /* 0x0000375000027802 */ /* 0x000fe40000000f00 */
[----:B-1--45:R-:W-:Y:S05]  /*3740*/  CALL.REL.NOINC `($__internal_2_$__cuda_sm10x_tcgen05_guardrail_trap_unallocated_columns_being_dealloced) ;  /* 0x0000008400187944 */ /* 0x032fea0003c00000 */
.L_x_65:
[----:B------:R-:W-:Y:S01]  /*3750*/  NOP ;  /* 0x0000000000007918 */ /* 0x000fe20000000000 */
[----:B-1----:R-:W-:Y:S05]  /*3760*/  EXIT ;  /* 0x000000000000794d */ /* 0x002fea0003800000 */
.L_x_49:
[----:B------:R-:W-:-:S09]  /*3770*/  UISETP.NE.OR UP2, UPT, UR8, 0x3, !UP2 ;  /* 0x000000030800788c */ /* 0x000fd2000d745670 */
[----:B------:R-:W-:Y:S05]  /*3780*/  BRA.U UP2, `(.L_x_66) ;  /* 0x0000001102147547 */ /* 0x000fea000b800000 */
[----:B------:R-:W1:Y:S01]  /*3790*/  LDC R0, c[0x0][0xb30] ;  /* 0x0002cc00ff007b82 */ /* 0x000e620000000800 */
[----:B------:R-:W2:Y:S01]  /*37a0*/  LDCU.64 UR8, c[0x0][0x888] ;  /* 0x00011100ff0877ac */ /* 0x000ea20008000a00 */
[----:B------:R-:W-:Y:S02]  /*37b0*/  HFMA2 R29, -RZ, RZ, 0, 0 ;  /* 0x00000000ff1d7431 */ /* 0x000fe400000001ff */
[----:B------:R-:W-:Y:S01]  /*37c0*/  IMAD.MOV.U32 R31, RZ, RZ, 0x1 ;  /* 0x00000001ff1f7424 */ /* 0x000fe200078e00ff */
[----:B------:R-:W-:Y:S01]  /*37d0*/  MOV R23, 0x2000 ;  /* 0x0000200000177802 */ /* 0x000fe20000000f00 */
[----:B------:R-:W4:Y:S01]  /*37e0*/  LDCU.64 UR4, c[0x0][0x890] ;  /* 0x00011200ff0477ac */ /* 0x000f220008000a00 */
[----:B------:R-:W-:Y:S01]  /*37f0*/  IMAD.MOV.U32 R30, RZ, RZ, RZ ;  /* 0x000000ffff1e7224 */ /* 0x000fe200078e00ff */
[----:B------:R-:W3:Y:S01]  /*3800*/  LDC R19, c[0x0][0x370] ;  /* 0x0000dc00ff137b82 */ /* 0x000ee20000000800 */
[----:B------:R-:W-:Y:S01]  /*3810*/  UMOV UR7, 0x400 ;  /* 0x0000040000077882 */ /* 0x000fe20000000000 */
[----:B------:R-:W-:-:S02]  /*3820*/  UPLOP3.LUT UP1, UPT, UPT, UPT, UPT, 0x40, 0x4 ;  /* 0x000000000004789c */ /* 0x000fc40003f2e870 */
[----:B------:R-:W-:-:S04]  /*3830*/  ULEA UR7, UR37, UR7, 0x18 ;  /* 0x0000000725077291 */ /* 0x000fc8000f8ec0ff */
[----:B------:R-:W3:Y:S01]  /*3840*/  LDC R2, c[0x0][0xb0c] ;  /* 0x0002c300ff027b82 */ /* 0x000ee20000000800 */
[----:B------:R-:W-:Y:S02]  /*3850*/  UIADD3 UR13, UPT, UPT, UR7, 0x68, URZ ;  /* 0x00000068070d7890 */ /* 0x000fe4000fffe0ff */
[----:B--2---:R-:W-:Y:S02]  /*3860*/  UISETP.NE.U32.AND UP2, UPT, UR8, URZ, UPT ;  /* 0x000000ff0800728c */ /* 0x004fe4000bf45070 */
[----:B------:R-:W-:Y:S02]  /*3870*/  UIADD3 UR33, UPT, UPT, UR7, 0x50, URZ ;  /* 0x0000005007217890 */ /* 0x000fe4000fffe0ff */
[----:B----4-:R-:W-:Y:S01]  /*3880*/  UISETP.NE.U32.AND UP3, UPT, UR4, URZ, UPT ;  /* 0x000000ff0400728c */ /* 0x010fe2000bf65070 */
[----:B------:R-:W2:Y:S01]  /*3890*/  LDC R18, c[0x0][0xb20] ;  /* 0x0002c800ff127b82 */ /* 0x000ea20000000800 */
[----:B-1----:R-:W-:Y:S01]  /*38a0*/  ISETP.NE.AND P1, PT, R0, 0x1, PT ;  /* 0x000000010000780c */ /* 0x002fe20003f25270 */
[----:B------:R-:W-:-:S02]  /*38b0*/  UISETP.NE.AND.EX UP2, UPT, UR9, URZ, UPT, UP2 ;  /* 0x000000ff0900728c */ /* 0x000fc4000bf45320 */
[----:B------:R-:W-:Y:S02]  /*38c0*/  UIADD3 UR25, UPT, UPT, UR7, 0x58, URZ ;  /* 0x0000005807197890 */ /* 0x000fe4000fffe0ff */
[----:B------:R-:W-:Y:S02]  /*38d0*/  UIADD3 UR17, UPT, UPT, UR7, 0x60, URZ ;  /* 0x0000006007117890 */ /* 0x000fe4000fffe0ff */
[----:B------:R-:W1:Y:S01]  /*38e0*/  LDC.64 R32, c[0x0][0x348] ;  /* 0x0000d200ff207b82 */ /* 0x000e620000000a00 */
[----:B------:R-:W-:Y:S02]  /*38f0*/  UPRMT UR13, UR37, 0x654, UR13 ;  /* 0x00000654250d7896 */ /* 0x000fe4000800000d */
[----:B------:R-:W-:-:S05]  /*3900*/  UISETP.NE.AND.EX UP3, UPT, UR5, URZ, UPT, UP3 ;  /* 0x000000ff0500728c */ /* 0x000fca000bf65330 */
[----:B------:R-:W4:Y:S08]  /*3910*/  LDC.64 R16, c[0x0][0xb10] ;  /* 0x0002c400ff107b82 */ /* 0x000f300000000a00 */
[----:B------:R-:W1:Y:S08]  /*3920*/  LDC.64 R6, c[0x0][0xb18] ;  /* 0x0002c600ff067b82 */ /* 0x000e700000000a00 */
[----:B------:R-:W1:Y:S08]  /*3930*/  LDC.64 R4, c[0x0][0xb28] ;  /* 0x0002ca00ff047b82 */ /* 0x000e700000000a00 */
[----:B--23--:R-:W1:Y:S02]  /*3940*/  LDC R22, c[0x0][0x374] ;  /* 0x0000dd00ff167b82 */ /* 0x00ce640000000800 */
.L_x_77:
[C---:B------:R-:W-:Y:S02]  /*3950*/  LEA R0, R30.reuse, UR7, 0x3 ;  /* 0x000000071e007c11 */ /* 0x040fe4000f8e18ff */
[----:B------:R-:W-:Y:S02]  /*3960*/  SHF.L.U32 R3, R29, 0x1f, RZ ;  /* 0x0000001f1d037819 */ /* 0x000fe400000006ff */
[----:B------:R-:W-:Y:S02]  /*3970*/  LEA R24, R30, UR7, 0x4 ;  /* 0x000000071e187c11 */ /* 0x000fe4000f8e20ff */
[----:B--2---:R-:W2:Y:S02]  /*3980*/  SYNCS.PHASECHK.TRANS64.TRYWAIT P0, [R0+URZ+0xa0], R3 ;  /* 0x0000a003000075a7 */ /* 0x004ea400080011ff */
[----:B--2---:R-:W-:Y:S05]  /*3990*/  @!P0 BRA `(.L_x_67) ;  /* 0x0000007c00208947 */ /* 0x004fea0003800000 */
.L_x_149:
[----:B------:R-:W-:Y:S01]  /*39a0*/  ISETP.GE.AND P0, PT, R72, 0x1, PT ;  /* 0x000000014800780c */ /* 0x000fe20003f06270 */
[----:B------:R-:W3:Y:S01]  /*39b0*/  LDS.128 R24, [R24+0x110] ;  /* 0x0001100018187984 */ /* 0x000ee20000000c00 */
[----:B--2---:R-:W-:Y:S01]  /*39c0*/  VIADD R0, R0, 0xb0 ;  /* 0x000000b000007836 */ /* 0x004fe20000000000 */
[----:B------:R-:W-:Y:S01]  /*39d0*/  @!PT LDS RZ, [RZ] ;  /* 0x00000000fffff984 */ /* 0x000fe20000000800 */
[----:B------:R-:W-:Y:S01]  /*39e0*/  @!PT LDS RZ, [RZ] ;  /* 0x00000000fffff984 */ /* 0x000fe20000000800 */
[----:B------:R-:W-:Y:S01]  /*39f0*/  @!PT LDS RZ, [RZ] ;  /* 0x00000000fffff984 */ /* 0x000fe20000000800 */
[----:B------:R-:W-:Y:S01]  /*3a00*/  @!PT LDS RZ, [RZ] ;  /* 0x00000000fffff984 */ /* 0x000fe20000000800 */
[----:B------:R2:W-:Y:S06]  /*3a10*/  MEMBAR.ALL.CTA ;  /* 0x0000000000007992 */ /* 0x0005ec0000008000 */
[----:B--2---:R-:W2:Y:S01]  /*3a20*/  FENCE.VIEW.ASYNC.S ;  /* 0x00000000000073c6 */ /* 0x004ea20000000000 */
[----:B------:R-:W-:Y:S04]  /*3a30*/  PRMT R0, RZ, 0x654, R0 ;  /* 0x00000654ff007816 */ /* 0x000fe80000000000 */
[----:B--2---:R2:W-:Y:S01]  /*3a40*/  SYNCS.ARRIVE.TRANS64.RED.A1T0 RZ, [R0+URZ], RZ ;  /* 0x000000ff00ff79a7 */ /* 0x0045e200081004ff */
[----:B---3--:R-:W-:Y:S11]  /*3a50*/  LOP3.LUT P3, RZ, R26, 0x1, RZ, 0xc0, !PT ;  /* 0x000000011aff7812 */ /* 0x008ff6000786c0ff */
[----:B------:R-:W-:Y:S02]  /*3a60*/  @!UPT UIADD3 URZ, UPT, UPT, URZ, URZ, URZ ;  /* 0x000000fffffff290 */ /* 0x000fe4000fffe0ff */
[----:B------:R-:W-:Y:S02]  /*3a70*/  @P3 MOV R13, R24 ;  /* 0x00000018000d3202 */ /* 0x000fe40000000f00 */
[----:B------:R-:W-:Y:S01]  /*3a80*/  @P3 LOP3.LUT R8, R25, 0xffff, RZ, 0xc0, !PT ;  /* 0x0000ffff19083812 */ /* 0x000fe200078ec0ff */
[----:B--2---:R-:W-:Y:S06]  /*3a90*/  @!P0 BRA `(.L_x_68) ;  /* 0x0000000000a48947 */ /* 0x004fec0003800000 */
[----:B-1----:R-:W-:Y:S01]  /*3aa0*/  IMAD.HI.U32 R35, R22, R7, RZ ;  /* 0x0000000716237227 */ /* 0x002fe200078e00ff */
[----:B------:R-:W-:Y:S02]  /*3ab0*/  ISETP.NE.AND P0, PT, R6, 0x1, PT ;  /* 0x000000010600780c */ /* 0x000fe40003f05270 */
[----:B------:R-:W-:Y:S01]  /*3ac0*/  ISETP.NE.AND P2, PT, R72, 0x1, PT ;  /* 0x000000014800780c */ /* 0x000fe20003f45270 */
[----:B----4-:R-:W-:Y:S01]  /*3ad0*/  IMAD.HI.U32 R34, R19, R16, RZ ;  /* 0x0000001013227227 */ /* 0x010fe200078e00ff */
[----:B------:R-:W-:Y:S02]  /*3ae0*/  SHF.R.U32.HI R35, RZ, R18, R35 ;  /* 0x00000012ff237219 */ /* 0x000fe40000011623 */
[----:B------:R-:W-:Y:S01]  /*3af0*/  ISETP.NE.AND P4, PT, R2, 0x1, PT ;  /* 0x000000010200780c */ /* 0x000fe20003f85270 */
[----:B------:R-:W-:Y:S01]  /*3b00*/  IMAD.HI.U32 R36, R13, R16, RZ ;  /* 0x000000100d247227 */ /* 0x000fe200078e00ff */
[----:B------:R-:W-:Y:S02]  /*3b10*/  SHF.R.U32.HI R34, RZ, R17, R34 ;  /* 0x00000011ff227219 */ /* 0x000fe40000011622 */
[----:B------:R-:W-:Y:S01]  /*3b20*/  SEL R3, R22, R35, !P0 ;  /* 0x0000002316037207 */ /* 0x000fe20004000000 */
[C---:B------:R-:W-:Y:S01]  /*3b30*/  IMAD.HI.U32 R35, R8.reuse, R7, RZ ;  /* 0x0000000708237227 */ /* 0x040fe200078e00ff */
[----:B------:R-:W-:Y:S02]  /*3b40*/  SEL R11, R19, R34, !P4 ;  /* 0x00000022130b7207 */ /* 0x000fe40006000000 */
[----:B------:R-:W-:Y:S01]  /*3b50*/  SHF.R.U32.HI R36, RZ, R17, R36 ;  /* 0x00000011ff247219 */ /* 0x000fe20000011624 */
[----:B------:R-:W-:Y:S01]  /*3b60*/  IMAD.HI.U32 R38, R3, R4, RZ ;  /* 0x0000000403267227 */ /* 0x000fe200078e00ff */
[----:B------:R-:W-:Y:S03]  /*3b70*/  SHF.R.U32.HI R35, RZ, R18, R35 ;  /* 0x00000012ff237219 */ /* 0x000fe60000011623 */
[----:B------:R-:W-:Y:S01]  /*3b80*/  IMAD.HI.U32 R34, R11, R4, RZ ;  /* 0x000000040b227227 */ /* 0x000fe200078e00ff */
[----:B------:R-:W-:Y:S02]  /*3b90*/  @P2 SHF.R.U32.HI R3, RZ, R5, R38 ;  /* 0x00000005ff032219 */ /* 0x000fe40000011626 */
[----:B------:R-:W-:Y:S02]  /*3ba0*/  SEL R9, R8, R35, !P0 ;  /* 0x0000002308097207 */ /* 0x000fe40004000000 */
[----:B------:R-:W-:Y:S01]  /*3bb0*/  @P2 SHF.R.U32.HI R11, RZ, R5, R34 ;  /* 0x00000005ff0b2219 */ /* 0x000fe20000011622 */
[C---:B------:R-:W-:Y:S01]  /*3bc0*/  IMAD R10, R72.reuse, R3, RZ ;  /* 0x00000003480a7224 */ /* 0x040fe200078e02ff */
[----:B------:R-:W-:Y:S01]  /*3bd0*/  SEL R3, R13, R36, !P4 ;  /* 0x000000240d037207 */ /* 0x000fe20006000000 */
[C---:B------:R-:W-:Y:S03]  /*3be0*/  IMAD.HI.U32 R14, R9.reuse, R4, RZ ;  /* 0x00000004090e7227 */ /* 0x040fe600078e00ff */
[----:B------:R-:W-:Y:S01]  /*3bf0*/  ISETP.GE.AND P0, PT, R9, R10, PT ;  /* 0x0000000a0900720c */ /* 0x000fe20003f06270 */
[C---:B------:R-:W-:Y:S01]  /*3c00*/  IMAD R12, R72.reuse, R11, RZ ;  /* 0x0000000b480c7224 */ /* 0x040fe200078e02ff */
[-C--:B------:R-:W-:Y:S04]  /*3c10*/  SHF.R.U32.HI R14, RZ, R5.reuse, R14 ;  /* 0x00000005ff0e7219 */ /* 0x080fe8000001160e */
[----:B------:R-:W-:Y:S02]  /*3c20*/  ISETP.GE.OR P0, PT, R3, R12, P0 ;  /* 0x0000000c0300720c */ /* 0x000fe40000706670 */
[----:B------:R-:W-:Y:S05]  /*3c30*/  SEL R15, R9, R14, !P2 ;  /* 0x0000000e090f7207 */ /* 0x000fea0005000000 */
[----:B------:R-:W-:Y:S04]  /*3c40*/  IMAD.MOV R14, RZ, RZ, -R15 ;  /* 0x000000ffff0e7224 */ /* 0x000fe800078e0a0f */
[----:B------:R-:W-:Y:S02]  /*3c50*/  IMAD R14, R72, R14, R9 ;  /* 0x0000000e480e7224 */ /* 0x000fe400078e0209 */
[C---:B------:R-:W-:Y:S05]  /*3c60*/  @!P0 IMAD.HI.U32 R10, R3.reuse, R4, RZ ;  /* 0x00000004030a8227 */ /* 0x040fea00078e00ff */
[----:B------:R-:W-:Y:S04]  /*3c70*/  @!P0 SHF.R.U32.HI R10, RZ, R5, R10 ;  /* 0x00000005ff0a8219 */ /* 0x000fe8000001160a */
[----:B------:R-:W-:Y:S01]  /*3c80*/  @!P0 SEL R0, R3, R10, !P2 ;  /* 0x0000000a03008207 */ /* 0x000fe20005000000 */
[----:B------:R-:W-:Y:S03]  /*3c90*/  IMAD.MOV R10, RZ, RZ, -R3 ;  /* 0x000000ffff0a7224 */ /* 0x000fe600078e0a03 */
[----:B------:R-:W-:Y:S01]  /*3ca0*/  @!P0 IADD3 R15, PT, PT, R15, -R0, RZ ;  /* 0x800000000f0f8210 */ /* 0x000fe20007ffe0ff */
[----:B------:R-:W-:Y:S01]  /*3cb0*/  @!P0 IMAD R0, R11, R14, R0 ;  /* 0x0000000e0b008224 */ /* 0x000fe200078e0200 */
[----:B------:R-:W-:Y:S01]  /*3cc0*/  IADD3 R11, PT, PT, -R9, RZ, RZ ;  /* 0x000000ff090b7210 */ /* 0x000fe20007ffe1ff */
[----:B------:R-:W-:Y:S02]  /*3cd0*/  IMAD R13, R2, R10, R13 ;  /* 0x0000000a020d7224 */ /* 0x000fe400078e020d */
[----:B------:R-:W-:Y:S02]  /*3ce0*/  @!P0 IMAD R9, R15, R72, R3 ;  /* 0x000000480f098224 */ /* 0x000fe400078e0203 */
[----:B------:R-:W-:Y:S02]  /*3cf0*/  @!P0 IMAD.MOV.U32 R3, RZ, RZ, R0 ;  /* 0x000000ffff038224 */ /* 0x000fe400078e0000 */
[----:B------:R-:W-:Y:S02]  /*3d00*/  IMAD R8, R6, R11, R8 ;  /* 0x0000000b06087224 */ /* 0x000fe400078e0208 */
[----:B------:R-:W-:Y:S02]  /*3d10*/  IMAD R13, R3, R2, R13 ;  /* 0x00000002030d7224 */ /* 0x000fe400078e020d */
[----:B------:R-:W-:Y:S02]  /*3d20*/  IMAD R8, R9, R6, R8 ;  /* 0x0000000609087224 */ /* 0x000fe400078e0208 */
.L_x_68:
[----:B------:R-:W-:Y:S05]  /*3d30*/  BRA.U UP1, `(.L_x_69) ;  /* 0x0000000101107547 */ /* 0x000fea000b800000 */
[----:B------:R-:W-:Y:S04]  /*3d40*/  MOV R0, UR6 ;  /* 0x0000000600007c02 */ /* 0x000fe80008000f00 */
[----:B------:R-:W-:Y:S04]  /*3d50*/  SHF.L.U32 R3, R0, 0x1f, RZ ;  /* 0x0000001f00037819 */ /* 0x000fe800000006ff */
[----:B------:R-:W2:Y:S02]  /*3d60*/  SYNCS.PHASECHK.TRANS64.TRYWAIT P0, [UR7+0x98], R3 ;  /* 0x00009803ff0075a7 */ /* 0x000ea40008001107 */
[----:B--2---:R-:W-:Y:S05]  /*3d70*/  @!P0 BRA `(.L_x_70) ;  /* 0x00000078003c8947 */ /* 0x004fea0003800000 */
.L_x_69:
[----:B------:R-:W-:Y:S02]  /*3d80*/  R2UR UR35, R21 ;  /* 0x00000000152372ca */ /* 0x000fe400000e0000 */
[----:B------:R-:W-:Y:S02]  /*3d90*/  R2UR UR34, R20 ;  /* 0x00000000142272ca */ /* 0x000fe400000e0000 */
[----:B------:R-:W-:Y:S02]  /*3da0*/  ISETP.NE.U32.AND P2, PT, RZ, UR4, PT ;  /* 0x00000004ff007c0c */ /* 0x000fe4000bf45070 */
[----:B------:R-:W-:Y:S02]  /*3db0*/  SHF.L.U32 R12, R31, 0x1f, RZ ;  /* 0x0000001f1f0c7819 */ /* 0x000fe400000006ff */
[----:B------:R-:W-:Y:S05]  /*3dc0*/  ISETP.NE.AND.EX P2, PT, RZ, UR5, PT, P2 ;  /* 0x00000005ff007c0c */ /* 0x000fea000bf45320 */
[----:B------:R-:W-:Y:S02]  /*3dd0*/  USHF.L.U32 UR35, UR35, 0x7, URZ ;  /* 0x0000000723237899 */ /* 0x000fe400080006ff */
[----:B------:R-:W-:Y:S01]  /*3de0*/  USHF.L.U32 UR34, UR34, 0x8, URZ ;  /* 0x0000000822227899 */ /* 0x000fe200080006ff */
[----:B------:R-:W-:Y:S11]  /*3df0*/  BRA.U !UP3, `(.L_x_71) ;  /* 0x000000010b347547 */ /* 0x000ff6000b800000 */
[----:B------:R-:W-:Y:S01]  /*3e00*/  UPLOP3.LUT UP0, UPT, UPT, UPT, UP2, 0x80, 0x8 ;  /* 0x000000000008789c */ /* 0x000fe20003f0f020 */
[----:B--2---:R-:W-:Y:S02]  /*3e10*/  HFMA2 R0, -RZ, RZ, 0, 5.9604644775390625e-08 ;  /* 0x00000001ff007431 */ /* 0x004fe400000001ff */
[----:B------:R-:W-:Y:S03]  /*3e20*/  IMAD.MOV.U32 R151, RZ, RZ, 0x1 ;  /* 0x00000001ff977424 */ /* 0x000fe600078e00ff */
[----:B------:R-:W-:Y:S05]  /*3e30*/  PLOP3.LUT P0, PT, PT, PT, UP0, 0x80, 0x8 ;  /* 0x000000000008781c */ /* 0x000fea0003f0f008 */
[----:B------:R-:W2:Y:S01]  /*3e40*/  @UP0 LDCU.64 UR10, c[0x0][0x888] ;  /* 0x00011100ff0a07ac */ /* 0x000ea20008000a00 */
[----:B------:R-:W-:Y:S07]  /*3e50*/  @UP0 UIMAD UR8, UR36, UR4, URZ ;  /* 0x00000004240802a4 */ /* 0x000fee000f8e02ff */
[----:B------:R-:W-:Y:S01]  /*3e60*/  @!P0 PRMT R151, R0, 0x7610, R151 ;  /* 0x0000761000978816 */ /* 0x000fe20000000097 */
[----:B--2---:R-:W-:Y:S03]  /*3e70*/  @UP0 UIMAD.WIDE UR10, UR8, 0x4, UR10 ;  /* 0x00000004080a08a5 */ /* 0x004fe6000f8e020a */
[----:B------:R-:W2:Y:S03]  /*3e80*/  @!UP0 LDCU UR8, c[0x0][0x880] ;  /* 0x00011000ff0887ac */ /* 0x000ea60008000800 */
[----:B------:R-:W-:Y:S01]  /*3e90*/  IMAD.U32 R10, RZ, RZ, UR10 ;  /* 0x0000000aff0a7e24 */ /* 0x000fe2000f8e00ff */
[----:B------:R-:W-:Y:S05]  /*3ea0*/  MOV R11, UR11 ;  /* 0x0000000b000b7c02 */ /* 0x000fea0008000f00 */
[----:B-----5:R3:W5:Y:S02]  /*3eb0*/  @P0 LDG.E R82, desc[UR46][R10.64] ;  /* 0x0000002e0a520981 */ /* 0x020764000c1e1900 */
[----:B--23--:R-:W-:Y:S07]  /*3ec0*/  @!P0 IMAD.U32 R82, RZ, RZ, UR8 ;  /* 0x00000008ff528e24 */ /* 0x00cfee000f8e00ff */
.L_x_71:
[----:B-----5:R-:W-:Y:S01]  /*3ed0*/  @!P2 ISETP.EQ.AND P0, PT, R82, RZ, PT ;  /* 0x000000ff5200a20c */ /* 0x020fe20003f02270 */
[----:B------:R-:W-:Y:S01]  /*3ee0*/  @!UPT UIADD3 URZ, UPT, UPT, URZ, URZ, URZ ;  /* 0x000000fffffff290 */ /* 0x000fe2000fffe0ff */
[----:B------:R-:W-:Y:S11]  /*3ef0*/  @!P2 BRA `(.L_x_72) ;  /* 0x000000000014a947 */ /* 0x000ff60003800000 */
[----:B------:R-:W-:Y:S02]  /*3f00*/  LOP3.LUT P2, RZ, R151, 0xff, RZ, 0xc0, !PT ;  /* 0x000000ff97ff7812 */ /* 0x000fe4000784c0ff */
[----:B------:R-:W-:Y:S04]  /*3f10*/  PLOP3.LUT P0, PT, PT, PT, UP0, 0x80, 0x8 ;  /* 0x000000000008781c */ /* 0x000fe80003f0f008 */
[----:B------:R-:W-:Y:S07]  /*3f20*/  PLOP3.LUT P0, PT, P0, PT, PT, 0x8, 0x80 ;  /* 0x000000000080781c */ /* 0x000fee000070e170 */
[----:B------:R-:W-:Y:S11]  /*3f30*/  @P2 ISETP.EQ.AND P0, PT, R82, RZ, PT ;  /* 0x000000ff5200220c */ /* 0x000ff60003f02270 */
[----:B------:R-:W-:Y:S02]  /*3f40*/  @!UPT UIADD3 URZ, UPT, UPT, URZ, URZ, URZ ;  /* 0x000000fffffff290 */ /* 0x000fe4000fffe0ff */
.L_x_72:
[----:B------:R-:W3:Y:S01]  /*3f50*/  SYNCS.PHASECHK.TRANS64.TRYWAIT P2, [UR7+0x70], R12 ;  /* 0x0000700cff0075a7 */ /* 0x000ee20008041107 */
[----:B------:R-:W-:Y:S04]  /*3f60*/  ELECT P4, URZ, PT ;  /* 0x0000000000ff782f */ /* 0x000fe80003880000 */
[----:B------:R-:W-:Y:S11]  /*3f70*/  PLOP3.LUT P4, PT, P0, P4, PT, 0xf2, 0x2f ;  /* 0x00000000002f781c */ /* 0x000ff60000789e72 */
[----:B------:R-:W-:Y:S02]  /*3f80*/  @!UPT UIADD3 URZ, UPT, UPT, URZ, URZ, URZ ;  /* 0x000000fffffff290 */ /* 0x000fe4000fffe0ff */
[----:B-1----:R-:W-:Y:S05]  /*3f90*/  @!P4 IADD3 R9, P0, PT, R32, 0x580, RZ ;  /* 0x000005802009c810 */ /* 0x002fea0007f1e0ff */
[----:B--2---:R-:W-:Y:S01]  /*3fa0*/  @!P4 IMAD.X R0, RZ, RZ, R33, P0 ;  /* 0x000000ffff00c224 */ /* 0x004fe200000e0621 */
[----:B---3--:R-:W-:Y:S07]  /*3fb0*/  @!P2 BRA `(.L_x_73) ;  /* 0x0000007400c4a947 */ /* 0x008fee0003800000 */
.L_x_152:
[----:B------:R-:W-:Y:S01]  /*3fc0*/  @!P4 R2UR UR8, R0 ;  /* 0x000000000008c2ca */ /* 0x000fe200000e0000 */
[----:B------:R-:W-:Y:S01]  /*3fd0*/  VOTEU.ALL UP1, P4 ;  /* 0x0000000000ff7886 */ /* 0x000fe20002020000 */
[----:B------:R-:W-:Y:S01]  /*3fe0*/  @!P4 R2UR UR9, R9 ;  /* 0x000000000909c2ca */ /* 0x000fe200000e0000 */
[----:B------:R-:W-:Y:S01]  /*3ff0*/  @!P4 IMAD.MOV.U32 R0, RZ, RZ, 0x2000 ;  /* 0x00002000ff00c424 */ /* 0x000fe200078e00ff */
[----:B------:R-:W-:Y:S01]  /*4000*/  UMOV UR10, 0x0 ;  /* 0x00000000000a7882 */ /* 0x000fe20000000000 */
[----:B------:R-:W-:Y:S01]  /*4010*/  UMOV UR11, 0x10000000 ;  /* 0x10000000000b7882 */ /* 0x000fe20000000000 */
[----:B------:R-:W-:Y:S01]  /*4020*/  @!UP1 UIADD3 UR32, UPT, UPT, UR7, 0x200, URZ ;  /* 0x0000020007209890 */ /* 0x000fe2000fffe0ff */
[----:B------:R-:W-:Y:S01]  /*4030*/  @!P4 IADD3 R9, P0, PT, R32, 0x580, RZ ;  /* 0x000005802009c810 */ /* 0x000fe20007f1e0ff */
[----:B------:R-:W-:Y:S05]  /*4040*/  VOTEU.ALL UP1, P4 ;  /* 0x0000000000ff7886 */ /* 0x000fea0002020000 */
[----:B------:R-:W-:Y:S01]  /*4050*/  IMAD.U32 R11, RZ, RZ, UR8 ;  /* 0x00000008ff0b7e24 */ /* 0x000fe2000f8e00ff */
[----:B------:R-:W-:Y:S01]  /*4060*/  UPRMT UR8, UR37, 0x654, UR33 ;  /* 0x0000065425087896 */ /* 0x000fe20008000021 */
[----:B------:R-:W-:Y:S03]  /*4070*/  IMAD.U32 R10, RZ, RZ, UR9 ;  /* 0x00000009ff0a7e24 */ /* 0x000fe6000f8e00ff */
[----:B------:R-:W-:Y:S02]  /*4080*/  @!P4 R2UR UR15, R11 ;  /* 0x000000000b0fc2ca */ /* 0x000fe400000e0000 */
[----:B------:R-:W-:Y:S11]  /*4090*/  @!P4 R2UR UR14, R10 ;  /* 0x000000000a0ec2ca */ /* 0x000ff600000e0000 */
[----:B------:R-:W-:Y:S02]  /*40a0*/  @!UPT UIADD3 URZ, UPT, UPT, URZ, URZ, URZ ;  /* 0x000000fffffff290 */ /* 0x000fe4000fffe0ff */
[----:B------:R2:W-:Y:S01]  /*40b0*/  @!UP1 UTMALDG.3D [UR32], [UR14], desc[UR10] ;  /* 0x00000a200e0095b4 */ /* 0x0005e20008011000 */
[----:B------:R3:W-:Y:S01]  /*40c0*/  @!P4 SYNCS.ARRIVE.TRANS64.RED.A0TR RZ, [UR7+0x50], R0 ;  /* 0x00005000ffffc9a7 */ /* 0x0007e20008300407 */
[----:B------:R-:W-:Y:S01]  /*40d0*/  SYNCS.ARRIVE.TRANS64.RED.A1T0 RZ, [UR8], RZ ;  /* 0x000000ffffff79a7 */ /* 0x000fe20008100408 */
[----:B---3--:R-:W-:Y:S01]  /*40e0*/  @!P4 IMAD.X R0, RZ, RZ, R33, P0 ;  /* 0x000000ffff00c224 */ /* 0x008fe200000e0621 */
[----:B------:R-:W3:Y:S02]  /*40f0*/  SYNCS.PHASECHK.TRANS64.TRYWAIT P2, [UR7+0x78], R12 ;  /* 0x0000780cff0075a7 */ /* 0x000ee40008041107 */
[----:B--23--:R-:W-:Y:S05]  /*4100*/  @!P2 BRA `(.L_x_74) ;  /* 0x000000740088a947 */ /* 0x00cfea0003800000 */
.L_x_154:
        /* <DEDUP_REMOVED lines=8> */
[----:B------:R-:W-:Y:S01]  /*4190*/  @!UP1 UIADD3 UR24, UPT, UPT, UR7, 0x2200, URZ ;  /* 0x0000220007189890 */ /* 0x000fe2000fffe0ff */
[----:B------:R-:W-:Y:S01]  /*41a0*/  VOTEU.ALL UP1, P4 ;  /* 0x0000000000ff7886 */ /* 0x000fe20002020000 */
[----:B------:R-:W-:Y:S01]  /*41b0*/  UMOV UR27, UR35 ;  /* 0x00000023001b7c82 */ /* 0x000fe20008000000 */
[----:B------:R-:W-:Y:S02]  /*41c0*/  UMOV UR28, UR36 ;  /* 0x00000024001c7c82 */ /* 0x000fe40008000000 */
[----:B------:R-:W-:Y:S01]  /*41d0*/  IMAD.U32 R11, RZ, RZ, UR8 ;  /* 0x00000008ff0b7e24 */ /* 0x000fe2000f8e00ff */
[----:B------:R-:W-:Y:S01]  /*41e0*/  UPRMT UR8, UR37, 0x654, UR25 ;  /* 0x0000065425087896 */ /* 0x000fe20008000019 */
[----:B------:R-:W-:Y:S02]  /*41f0*/  IMAD.U32 R10, RZ, RZ, UR9 ;  /* 0x00000009ff0a7e24 */ /* 0x000fe4000f8e00ff */
[----:B------:R-:W-:Y:S01]  /*4200*/  @!P4 IMAD.X R20, RZ, RZ, R33, P0 ;  /* 0x000000ffff14c224 */ /* 0x000fe200000e0621 */
[----:B------:R-:W-:Y:S02]  /*4210*/  @!P4 R2UR UR15, R11 ;  /* 0x000000000b0fc2ca */ /* 0x000fe400000e0000 */
[----:B------:R-:W-:Y:S11]  /*4220*/  @!P4 R2UR UR14, R10 ;  /* 0x000000000a0ec2ca */ /* 0x000ff600000e0000 */
[----:B------:R-:W-:Y:S02]  /*4230*/  @!UPT UIADD3 URZ, UPT, UPT, URZ, URZ, URZ ;  /* 0x000000fffffff290 */ /* 0x000fe4000fffe0ff */
[----:B------:R2:W-:Y:S01]  /*4240*/  @!UP1 UTMALDG.3D [UR24], [UR14], desc[UR10] ;  /* 0x00000a180e0095b4 */ /* 0x0005e20008011000 */
[----:B------:R2:W-:Y:S01]  /*4250*/  @!P4 SYNCS.ARRIVE.TRANS64.RED.A0TR RZ, [UR7+0x58], R0 ;  /* 0x00005800ffffc9a7 */ /* 0x0005e20008300407 */
[----:B------:R-:W-:Y:S01]  /*4260*/  SYNCS.ARRIVE.TRANS64.RED.A1T0 RZ, [UR8], RZ ;  /* 0x000000ffffff79a7 */ /* 0x000fe20008100408 */
[----:B------:R-:W3:Y:S02]  /*4270*/  SYNCS.PHASECHK.TRANS64.TRYWAIT P2, [UR7+0x80], R12 ;  /* 0x0000800cff0075a7 */ /* 0x000ee40008041107 */
[----:B--23--:R-:W-:Y:S05]  /*4280*/  @!P2 BRA `(.L_x_75) ;  /* 0x000000740040a947 */ /* 0x00cfea0003800000 */
.L_x_156:
[----:B------:R-:W2:Y:S01]  /*4290*/  LDC.64 R14, c[0x0][0xb10] ;  /* 0x0002c400ff0e7b82 */ /* 0x000ea20000000a00 */
[----:B------:R-:W-:Y:S01]  /*42a0*/  @!P4 R2UR UR8, R20 ;  /* 0x000000001408c2ca */ /* 0x000fe200000e0000 */
[----:B------:R-:W-:Y:S01]  /*42b0*/  VOTEU.ALL UP1, P4 ;  /* 0x0000000000ff7886 */ /* 0x000fe20002020000 */
[----:B------:R-:W-:Y:S01]  /*42c0*/  @!P4 R2UR UR9, R21 ;  /* 0x000000001509c2ca */ /* 0x000fe200000e0000 */
[----:B------:R-:W-:Y:S01]  /*42d0*/  UMOV UR10, 0x0 ;  /* 0x00000000000a7882 */ /* 0x000fe20000000000 */
[----:B------:R-:W-:Y:S03]  /*42e0*/  UMOV UR11, 0x10000000 ;  /* 0x10000000000b7882 */ /* 0x000fe60000000000 */
[----:B------:R-:W3:Y:S01]  /*42f0*/  LDC.64 R10, c[0x0][0xb18] ;  /* 0x0002c600ff0a7b82 */ /* 0x000ee20000000a00 */
[----:B------:R-:W-:Y:S01]  /*4300*/  @!UP1 UIADD3 UR18, UPT, UPT, UR34, 0x80, URZ ;  /* 0x0000008022129890 */ /* 0x000fe2000fffe0ff */
[----:B------:R-:W-:Y:S01]  /*4310*/  @P3 SHF.R.U32.HI R28, RZ, 0x10, R25 ;  /* 0x00000010ff1c3819 */ /* 0x000fe20000011619 */
[----:B------:R-:W-:Y:S01]  /*4320*/  @!UP1 UIADD3 UR16, UPT, UPT, UR7, 0x4200, URZ ;  /* 0x0000420007109890 */ /* 0x000fe2000fffe0ff */
[----:B------:R-:W-:Y:S01]  /*4330*/  VIADD R30, R30, 0x1 ;  /* 0x000000011e1e7836 */ /* 0x000fe20000000000 */
[----:B------:R-:W-:Y:S03]  /*4340*/  VOTEU.ALL UP1, P4 ;  /* 0x0000000000ff7886 */ /* 0x000fe60002020000 */
[----:B------:R-:W5:Y:S01]  /*4350*/  @!P1 LDC R0, c[0x0][0xb20] ;  /* 0x0002c800ff009b82 */ /* 0x000f620000000800 */
[----:B------:R-:W-:Y:S01]  /*4360*/  UMOV UR19, UR35 ;  /* 0x0000002300137c82 */ /* 0x000fe20008000000 */
[----:B------:R-:W-:Y:S01]  /*4370*/  IMAD.U32 R21, RZ, RZ, UR8 ;  /* 0x00000008ff157e24 */ /* 0x000fe2000f8e00ff */
[----:B------:R-:W-:Y:S05]  /*4380*/  UMOV UR20, UR36 ;  /* 0x0000002400147c82 */ /* 0x000fea0008000000 */
[----:B-1----:R-:W1:Y:S01]  /*4390*/  @!P1 LDC R3, c[0x0][0xb0c] ;  /* 0x0002c300ff039b82 */ /* 0x002e620000000800 */
[----:B------:R-:W-:Y:S01]  /*43a0*/  IMAD.U32 R20, RZ, RZ, UR9 ;  /* 0x00000009ff147e24 */ /* 0x000fe2000f8e00ff */
[----:B------:R-:W-:Y:S01]  /*43b0*/  UPRMT UR8, UR37, 0x654, UR17 ;  /* 0x0000065425087896 */ /* 0x000fe20008000011 */
[----:B------:R-:W-:Y:S03]  /*43c0*/  @!P4 R2UR UR15, R21 ;  /* 0x00000000150fc2ca */ /* 0x000fe600000e0000 */
[----:B------:R-:W-:Y:S01]  /*43d0*/  @!P4 R2UR UR14, R20 ;  /* 0x00000000140ec2ca */ /* 0x000fe200000e0000 */
[----:B------:R-:W-:Y:S11]  /*43e0*/  @!P4 IMAD.MOV.U32 R20, RZ, RZ, 0x2000 ;  /* 0x00002000ff14c424 */ /* 0x000ff600078e00ff */
[----:B------:R-:W-:Y:S01]  /*43f0*/  @!UPT UIADD3 URZ, UPT, UPT, URZ, URZ, URZ ;  /* 0x000000fffffff290 */ /* 0x000fe2000fffe0ff */
[----:B------:R1:W-:Y:S01]  /*4400*/  @!UP1 UTMALDG.3D [UR16], [UR14], desc[UR10] ;  /* 0x00000a100e0095b4 */ /* 0x0003e20008011000 */
[----:B------:R1:W-:Y:S02]  /*4410*/  @!P4 SYNCS.ARRIVE.TRANS64.RED.A0TR RZ, [UR7+0x60], R20 ;  /* 0x00006014ffffc9a7 */ /* 0x0003e40008300407 */
[----:B-1----:R-:W-:Y:S01]  /*4420*/  @!P1 ISETP.NE.AND P2, PT, R3, 0x1, PT ;  /* 0x000000010300980c */ /* 0x002fe20003f45270 */
[C---:B--2---:R-:W-:Y:S01]  /*4430*/  @!P1 IMAD.HI.U32 R14, R13.reuse, R14, RZ ;  /* 0x0000000e0d0e9227 */ /* 0x044fe200078e00ff */
[----:B---3--:R-:W-:Y:S03]  /*4440*/  @!P1 ISETP.NE.AND P0, PT, R10, 0x1, PT ;  /* 0x000000010a00980c */ /* 0x008fe60003f05270 */
[C---:B------:R-:W-:Y:S01]  /*4450*/  @!P1 IMAD.HI.U32 R11, R8.reuse, R11, RZ ;  /* 0x0000000b080b9227 */ /* 0x040fe200078e00ff */
[----:B------:R-:W-:Y:S04]  /*4460*/  @!P1 SHF.R.U32.HI R14, RZ, R15, R14 ;  /* 0x0000000fff0e9219 */ /* 0x000fe8000001160e */
[----:B-----5:R-:W-:Y:S01]  /*4470*/  @!P1 SHF.R.U32.HI R9, RZ, R0, R11 ;  /* 0x00000000ff099219 */ /* 0x020fe2000001160b */
[----:B------:R-:W-:Y:S01]  /*4480*/  SYNCS.ARRIVE.TRANS64.RED.A1T0 RZ, [UR8], RZ ;  /* 0x000000ffffff79a7 */ /* 0x000fe20008100408 */
[----:B------:R-:W-:Y:S02]  /*4490*/  @!P1 SEL R14, R13, R14, !P2 ;  /* 0x0000000e0d0e9207 */ /* 0x000fe40005000000 */
[----:B------:R-:W-:Y:S01]  /*44a0*/  @!P1 SEL R9, R8, R9, !P0 ;  /* 0x0000000908099207 */ /* 0x000fe20004000000 */
[----:B------:R-:W1:Y:S04]  /*44b0*/  SYNCS.PHASECHK.TRANS64.TRYWAIT P5, [UR7+0x88], R12 ;  /* 0x0000880cff0075a7 */ /* 0x000e6800080a1107 */
[----:B------:R-:W-:Y:S02]  /*44c0*/  @!P1 IMAD.IADD R0, R9, 0x1, -R14 ;  /* 0x0000000109009824 */ /* 0x000fe400078e0a0e */
[----:B------:R-:W-:Y:S02]  /*44d0*/  @!P1 IMAD.IADD R9, R14, 0x1, -R9 ;  /* 0x000000010e099824 */ /* 0x000fe400078e0a09 */
[----:B------:R-:W-:Y:S02]  /*44e0*/  @!P1 IMAD R13, R0, R3, R13 ;  /* 0x00000003000d9224 */ /* 0x000fe400078e020d */
[----:B------:R-:W-:Y:S01]  /*44f0*/  @!P1 IMAD R8, R9, R10, R8 ;  /* 0x0000000a09089224 */ /* 0x000fe200078e0208 */
[----:B-1----:R-:W-:Y:S06]  /*4500*/  @!P5 BRA `(.L_x_76) ;  /* 0x0000007000b8d947 */ /* 0x002fec0003800000 */
.L_x_158:
[----:B-1----:R-:W-:Y:S01]  /*4510*/  @!P4 IADD3 R3, P0, PT, R32, 0x580, RZ ;  /* 0x000005802003c810 */ /* 0x002fe20007f1e0ff */
[----:B------:R-:W-:Y:S01]  /*4520*/  VOTEU.ALL UP1, P4 ;  /* 0x0000000000ff7886 */ /* 0x000fe20002020000 */
[----:B------:R-:W-:Y:S01]  /*4530*/  UMOV UR18, 0x0 ;  /* 0x0000000000127882 */ /* 0x000fe20000000000 */
[----:B------:R-:W-:Y:S01]  /*4540*/  UMOV UR19, 0x10000000 ;  /* 0x1000000000137882 */ /* 0x000fe20000000000 */
[----:B------:R-:W-:Y:S01]  /*4550*/  @!P4 R2UR UR9, R3 ;  /* 0x000000000309c2ca */ /* 0x000fe200000e0000 */
[----:B------:R-:W-:Y:S01]  /*4560*/  @!P4 IMAD.X R0, RZ, RZ, R33, P0 ;  /* 0x000000ffff00c224 */ /* 0x000fe200000e0621 */
[----:B------:R-:W-:Y:S01]  /*4570*/  @!UP1 UIADD3 UR10, UPT, UPT, UR34, 0xc0, URZ ;  /* 0x000000c0220a9890 */ /* 0x000fe2000fffe0ff */
[----:B------:R-:W-:Y:S01]  /*4580*/  ISETP.NE.AND P0, PT, R30, 0x2, PT ;  /* 0x000000021e00780c */ /* 0x000fe20003f05270 */
[----:B------:R-:W-:Y:S01]  /*4590*/  UMOV UR11, UR35 ;  /* 0x00000023000b7c82 */ /* 0x000fe20008000000 */
[----:B------:R-:W-:Y:S01]  /*45a0*/  UMOV UR12, UR36 ;  /* 0x00000024000c7c82 */ /* 0x000fe20008000000 */
[----:B------:R-:W-:Y:S01]  /*45b0*/  @!P4 R2UR UR8, R0 ;  /* 0x000000000008c2ca */ /* 0x000fe200000e0000 */
[----:B------:R-:W-:Y:S01]  /*45c0*/  IMAD.IADD R20, R8, 0x1, R150 ;  /* 0x0000000108147824 */ /* 0x000fe200078e0296 */
[----:B------:R-:W-:Y:S01]  /*45d0*/  @P3 R2UR UR36, R28 ;  /* 0x000000001c2432ca */ /* 0x000fe200000e0000 */
[----:B------:R-:W-:Y:S01]  /*45e0*/  IMAD.IADD R21, R13, 0x1, R152 ;  /* 0x000000010d157824 */ /* 0x000fe200078e0298 */
[----:B------:R-:W-:Y:S02]  /*45f0*/  SEL R0, RZ, 0x1, P0 ;  /* 0x00000001ff007807 */ /* 0x000fe40000000000 */
[----:B------:R-:W-:Y:S01]  /*4600*/  LOP3.LUT R31, R31, 0x1, RZ, 0x3c, !PT ;  /* 0x000000011f1f7812 */ /* 0x000fe200078e3cff */
[----:B------:R-:W-:Y:S01]  /*4610*/  IMAD.U32 R10, RZ, RZ, UR9 ;  /* 0x00000009ff0a7e24 */ /* 0x000fe2000f8e00ff */
[----:B------:R-:W-:Y:S01]  /*4620*/  @!UP1 UIADD3 UR9, UPT, UPT, UR7, 0x68, URZ ;  /* 0x0000006807099890 */ /* 0x000fe2000fffe0ff */
[----:B------:R-:W-:Y:S02]  /*4630*/  LOP3.LUT R29, R29, R0, RZ, 0x3c, !PT ;  /* 0x000000001d1d7212 */ /* 0x000fe400078e3cff */
[----:B------:R-:W-:Y:S02]  /*4640*/  SEL R30, R30, RZ, P0 ;  /* 0x000000ff1e1e7207 */ /* 0x000fe40000000000 */
[----:B------:R-:W-:Y:S01]  /*4650*/  IMAD.U32 R11, RZ, RZ, UR8 ;  /* 0x00000008ff0b7e24 */ /* 0x000fe2000f8e00ff */
[----:B------:R-:W-:Y:S01]  /*4660*/  @!P4 R2UR UR14, R10 ;  /* 0x000000000a0ec2ca */ /* 0x000fe200000e0000 */
[----:B------:R-:W-:Y:S01]  /*4670*/  @!UP1 UIADD3 UR8, UPT, UPT, UR7, 0x6200, URZ ;  /* 0x0000620007089890 */ /* 0x000fe2000fffe0ff */
[----:B------:R-:W-:Y:S02]  /*4680*/  VOTEU.ALL UP1, P4 ;  /* 0x0000000000ff7886 */ /* 0x000fe40002020000 */
[----:B------:R-:W-:Y:S11]  /*4690*/  @!P4 R2UR UR15, R11 ;  /* 0x000000000b0fc2ca */ /* 0x000ff600000e0000 */
[----:B------:R-:W-:Y:S02]  /*46a0*/  @!UPT UIADD3 URZ, UPT, UPT, URZ, URZ, URZ ;  /* 0x000000fffffff290 */ /* 0x000fe4000fffe0ff */
[----:B------:R2:W-:Y:S01]  /*46b0*/  @!UP1 UTMALDG.3D [UR8], [UR14], desc[UR18] ;  /* 0x000012080e0095b4 */ /* 0x0005e20008011000 */
[----:B------:R2:W-:Y:S01]  /*46c0*/  @!P4 SYNCS.ARRIVE.TRANS64.RED.A0TR RZ, [UR7+0x68], R23 ;  /* 0x00006817ffffc9a7 */ /* 0x0005e20008300407 */
[----:B------:R-:W-:Y:S01]  /*46d0*/  UPLOP3.LUT UP1, UPT, UPT, UPT, UPT, 0x80, 0x8 ;  /* 0x000000000008789c */ /* 0x000fe20003f2f070 */
[----:B------:R-:W-:Y:S01]  /*46e0*/  SYNCS.ARRIVE.TRANS64.RED.A1T0 RZ, [UR13], RZ ;  /* 0x000000ffffff79a7 */ /* 0x000fe2000810040d */
[----:B------:R-:W-:Y:S09]  /*46f0*/  @P3 BRA `(.L_x_77) ;  /* 0xfffffff000943947 */ /* 0x000ff2000383ffff */
[----:B------:R-:W-:-:S04]  /*4700*/  SHF.L.U32 R3, R31, 0x1f, RZ ;  /* 0x0000001f1f037819 */ /* 0x000fc800000006ff */
[----:B------:R-:W1:Y:S02]  /*4710*/  SYNCS.PHASECHK.TRANS64.TRYWAIT P0, [UR7+0x70], R3 ;  /* 0x00007003ff0075a7 */ /* 0x000e640008001107 */
[----:B-1----:R-:W-:Y:S05]  /*4720*/  @!P0 BRA `(.L_x_78) ;  /* 0x0000007000488947 */ /* 0x002fea0003800000 */
.L_x_160:
[----:B------:R-:W3:Y:S02]  /*4730*/  SYNCS.PHASECHK.TRANS64.TRYWAIT P0, [UR7+0x78], R3 ;  /* 0x00007803ff0075a7 */ /* 0x000ee40008001107 */
[----:B---3--:R-:W-:Y:S05]  /*4740*/  @!P0 BRA `(.L_x_79) ;  /* 0x0000007000588947 */ /* 0x008fea0003800000 */
.L_x_162:
[----:B------:R-:W3:Y:S02]  /*4750*/  SYNCS.PHASECHK.TRANS64.TRYWAIT P0, [UR7+0x80], R3 ;  /* 0x00008003ff0075a7 */ /* 0x000ee40008001107 */
[----:B---3--:R-:W-:Y:S05]  /*4760*/  @!P0 BRA `(.L_x_80) ;  /* 0x0000007000688947 */ /* 0x008fea0003800000 */
.L_x_164:
[----:B-1----:R-:W-:-:S07]  /*4770*/  MOV R0, UR7 ;  /* 0x0000000700007c02 */ /* 0x002fce0008000f00 */
.L_x_81:
[----:B-1----:R-:W-:-:S04]  /*4780*/  SHF.L.U32 R3, R31, 0x1f, RZ ;  /* 0x0000001f1f037819 */ /* 0x002fc800000006ff */
[----:B------:R1:W3:Y:S03]  /*4790*/  SYNCS.PHASECHK.TRANS64.TRYWAIT P0, [R0+URZ+0x88], R3 ;  /* 0x00008803000075a7 */ /* 0x0002e600080011ff */
[----:B---3--:R-:W-:Y:S05]  /*47a0*/  @!P0 NANOSLEEP.SYNCS 0x989680 ;  /* 0x009896800000895d */ /* 0x008fea0003900000 */
[----:B------:R-:W3:Y:S02]  /*47b0*/  @!P0 SYNCS.PHASECHK.TRANS64 P0, [R0+URZ+0x88], R3 ;  /* 0x00008803000085a7 */ /* 0x000ee400080010ff */
[----:B--23--:R-:W-:Y:S05]  /*47c0*/  @P0 EXIT ;  /* 0x000000000000094d */ /* 0x00cfea0003800000 */
[----:B------:R-:W-:Y:S05]  /*47d0*/  BRA `(.L_x_81) ;  /* 0xfffffffc00e87947 */ /* 0x000fea000383ffff */
.L_x_66:
[----:B------:R-:W-:-:S06]  /*47e0*/  UISETP.GE.AND UP1, UPT, UR8, 0x4, UPT ;  /* 0x000000040800788c */ /* 0x000fcc000bf26270 */
[----:B------:R-:W-:-:S13]  /*47f0*/  PLOP3.LUT P0, PT, PT, PT, UP1, 0x80, 0x8 ;  /* 0x000000000008781c */ /* 0x000fda0003f0f018 */
[----:B------:R-:W-:Y:S05]  /*4800*/  @!P0 EXIT ;  /* 0x000000000000894d */ /* 0x000fea0003800000 */
[----:B------:R-:W-:Y:S01]  /*4810*/  BAR.SYNC.DEFER_BLOCKING 0x6, 0xa0 ;  /* 0x0182800000007b1d */ /* 0x000fe20000010000 */
[C---:B------:R-:W-:Y:S01]  /*4820*/  IMAD.U32 R79, R167.reuse, 0x10000, RZ ;  /* 0x00010000a74f7824 */ /* 0x040fe200078e00ff */
[C---:B------:R-:W-:Y:S01]  /*4830*/  R2P PR, R167.reuse, 0x6 ;  /* 0x00000006a7007804 */ /* 0x040fe20000000000 */
[----:B------:R-:W-:Y:S01]  /*4840*/  IMAD.SHL.U32 R2, R167, 0x40, RZ ;  /* 0x00000040a7027824 */ /* 0x000fe200078e00ff */
[----:B------:R-:W-:Y:S01]  /*4850*/  CS2R R160, SRZ ;  /* 0x0000000000a07805 */ /* 0x000fe2000001ff00 */
[----:B------:R-:W-:Y:S01]  /*4860*/  IMAD.MOV.U32 R164, RZ, RZ, 0x20 ;  /* 0x00000020ffa47424 */ /* 0x000fe200078e00ff */
[----:B------:R-:W-:Y:S02]  /*4870*/  UMOV UR49, 0x400 ;  /* 0x0000040000317882 */ /* 0x000fe40000000000 */
[----:B------:R-:W1:Y:S01]  /*4880*/  LDC R157, c[0x0][0x370] ;  /* 0x0000dc00ff9d7b82 */ /* 0x000e620000000800 */
[----:B------:R-:W-:Y:S01]  /*4890*/  ULEA UR49, UR37, UR49, 0x18 ;  /* 0x0000003125317291 */ /* 0x000fe2000f8ec0ff */
[----:B------:R-:W-:Y:S01]  /*48a0*/  LOP3.LUT R79, R79, 0x600000, RZ, 0xc0, !PT ;  /* 0x006000004f4f7812 */ /* 0x000fe200078ec0ff */
[----:B------:R-:W-:Y:S01]  /*48b0*/  IMAD.SHL.U32 R153, R167, 0x8, RZ ;  /* 0x00000008a7997824 */ /* 0x000fe200078e00ff */
[----:B------:R-:W-:Y:S01]  /*48c0*/  LOP3.LUT R4, R2, 0x180, RZ, 0xc0, !PT ;  /* 0x0000018002047812 */ /* 0x000fe200078ec0ff */
[----:B------:R-:W-:Y:S01]  /*48d0*/  IMAD.MOV.U32 R165, RZ, RZ, 0x10 ;  /* 0x00000010ffa57424 */ /* 0x000fe200078e00ff */
[----:B------:R-:W-:Y:S01]  /*48e0*/  SEL R164, R164, 0xffffffe0, !P2 ;  /* 0xffffffe0a4a47807 */ /* 0x000fe20005000000 */
[----:B------:R-:W-:Y:S01]  /*48f0*/  UIADD3 UR4, UPT, UPT, UR49, 0x8200, URZ ;  /* 0x0000820031047890 */ /* 0x000fe2000fffe0ff */
[----:B------:R-:W2:Y:S01]  /*4900*/  LDC R74, c[0x0][0xb0c] ;  /* 0x0002c300ff4a7b82 */ /* 0x000ea20000000800 */
[----:B------:R-:W-:Y:S01]  /*4910*/  LOP3.LUT R153, R4, 0x30, R153, 0xf8, !PT ;  /* 0x0000003004997812 */ /* 0x000fe200078ef899 */
[----:B------:R-:W-:Y:S01]  /*4920*/  IMAD.MOV.U32 R76, RZ, RZ, RZ ;  /* 0x000000ffff4c7224 */ /* 0x000fe200078e00ff */
[----:B------:R-:W-:Y:S01]  /*4930*/  SEL R165, R165, 0xfffffff0, !P1 ;  /* 0xfffffff0a5a57807 */ /* 0x000fe20004800000 */
[----:B------:R-:W-:Y:S01]  /*4940*/  IMAD.MOV.U32 R162, RZ, RZ, RZ ;  /* 0x000000ffffa27224 */ /* 0x000fe200078e00ff */
[----:B------:R-:W-:Y:S01]  /*4950*/  LOP3.LUT R153, R153, 0x1e40, R2, 0xf8, !PT ;  /* 0x00001e4099997812 */ /* 0x000fe200078ef802 */
[----:B------:R-:W-:Y:S01]  /*4960*/  IMAD.MOV.U32 R169, RZ, RZ, RZ ;  /* 0x000000ffffa97224 */ /* 0x000fe200078e00ff */
[----:B------:R-:W-:Y:S01]  /*4970*/  LOP3.LUT R167, R167, 0x60, RZ, 0xc0, !PT ;  /* 0x00000060a7a77812 */ /* 0x000fe200078ec0ff */
[----:B------:R-:W4:Y:S01]  /*4980*/  LDC R155, c[0x0][0xb20] ;  /* 0x0002c800ff9b7b82 */ /* 0x000f220000000800 */
[----:B------:R-:W3:Y:S01]  /*4990*/  LDS R0, [UR49+0x130] ;  /* 0x00013031ff007984 */ /* 0x000ee20008000800 */
[----:B------:R-:W-:Y:S01]  /*49a0*/  IMAD.MOV.U32 R159, RZ, RZ, RZ ;  /* 0x000000ffff9f7224 */ /* 0x000fe200078e00ff */
[----:B------:R-:W1:Y:S01]  /*49b0*/  LDCU.64 UR52, c[0x0][0x348] ;  /* 0x00006900ff3477ac */ /* 0x000e620008000a00 */
[----:B------:R-:W-:Y:S01]  /*49c0*/  IMAD.U32 R166, RZ, RZ, UR4 ;  /* 0x00000004ffa67e24 */ /* 0x000fe2000f8e00ff */
[----:B------:R-:W1:Y:S03]  /*49d0*/  LDCU.64 UR38, c[0x0][0x888] ;  /* 0x00011100ff2677ac */ /* 0x000e660008000a00 */
[----:B------:R-:W1:Y:S01]  /*49e0*/  LDC R73, c[0x0][0xb30] ;  /* 0x0002cc00ff497b82 */ /* 0x000e620000000800 */
[----:B------:R-:W1:Y:S01]  /*49f0*/  LDCU.64 UR44, c[0x0][0x890] ;  /* 0x00011200ff2c77ac */ /* 0x000e620008000a00 */
[----:B------:R-:W-:-:S06]  /*4a00*/  UIADD3 UR48, UPT, UPT, UR49, 0x200, URZ ;  /* 0x0000020031307890 */ /* 0x000fcc000fffe0ff */
[----:B------:R-:W1:Y:S08]  /*4a10*/  LDC.64 R148, c[0x0][0xb10] ;  /* 0x0002c400ff947b82 */ /* 0x000e700000000a00 */
[----:B------:R-:W1:Y:S08]  /*4a20*/  LDC.64 R70, c[0x0][0xb18] ;  /* 0x0002c600ff467b82 */ /* 0x000e700000000a00 */
[----:B------:R-:W1:Y:S08]  /*4a30*/  LDC.64 R68, c[0x0][0xb28] ;  /* 0x0002ca00ff447b82 */ /* 0x000e700000000a00 */
[----:B------:R-:W1:Y:S01]  /*4a40*/  LDC.64 R146, c[0x0][0x8b0] ;  /* 0x00022c00ff927b82 */ /* 0x000e620000000a00 */
[----:B---3--:R-:W-:Y:S01]  /*4a50*/  IMAD.IADD R79, R0, 0x1, R79 ;  /* 0x00000001004f7824 */ /* 0x008fe200078e024f */
[----:B------:R-:W-:-:S04]  /*4a60*/  SHF.R.S32.HI R0, RZ, 0x4, R164 ;  /* 0x00000004ff007819 */ /* 0x000fc800000114a4 */
[----:B------:R-:W-:Y:S02]  /*4a70*/  LEA.HI.SX32 R163, R165, R0, 0x1c ;  /* 0x00000000a5a37211 */ /* 0x000fe400078fe2ff */
[----:B------:R-:W3:Y:S08]  /*4a80*/  LDC.64 R144, c[0x0][0x8a8] ;  /* 0x00022a00ff907b82 */ /* 0x000ef00000000a00 */
[----:B--2-4-:R-:W1:Y:S02]  /*4a90*/  LDC R156, c[0x0][0x374] ;  /* 0x0000dd00ff9c7b82 */ /* 0x014e640000000800 */
.L_x_123:
[----:B------:R-:W-:Y:S02]  /*4aa0*/  LEA R0, R169, UR49, 0x3 ;  /* 0x00000031a9007c11 */ /* 0x000fe4000f8e18ff */
[----:B------:R-:W-:Y:S02]  /*4ab0*/  SHF.L.U32 R3, R161, 0x1f, RZ ;  /* 0x0000001fa1037819 */ /* 0x000fe400000006ff */
[----:B-1----:R-:W-:Y:S02]  /*4ac0*/  LEA R16, R169, UR49, 0x4 ;  /* 0x00000031a9107c11 */ /* 0x002fe4000f8e20ff */
[----:B------:R-:W2:Y:S02]  /*4ad0*/  SYNCS.PHASECHK.TRANS64.TRYWAIT P0, [R0+URZ+0xa0], R3 ;  /* 0x0000a003000075a7 */ /* 0x000ea400080011ff */
[----:B--2---:R-:W-:Y:S05]  /*4ae0*/  @!P0 BRA `(.L_x_82) ;  /* 0x0000006c00a08947 */ /* 0x004fea0003800000 */
.L_x_165:
[----:B------:R-:W4:Y:S01]  /*4af0*/  LDC.64 R12, c[0x0][0xb10] ;  /* 0x0002c400ff0c7b82 */ /* 0x000f220000000a00 */
[----:B------:R-:W3:Y:S01]  /*4b00*/  LDS.128 R16, [R16+0x110] ;  /* 0x0001100010107984 */ /* 0x000ee20000000c00 */
[----:B-1----:R-:W-:Y:S01]  /*4b10*/  ISETP.NE.AND P1, PT, R73, 0x1, PT ;  /* 0x000000014900780c */ /* 0x002fe20003f25270 */
[----:B--2---:R-:W-:Y:S01]  /*4b20*/  VIADD R0, R0, 0xb0 ;  /* 0x000000b000007836 */ /* 0x004fe20000000000 */
[----:B------:R-:W-:Y:S04]  /*4b30*/  ISETP.GE.AND P0, PT, R72, 0x1, PT ;  /* 0x000000014800780c */ /* 0x000fe80003f06270 */
[----:B------:R-:W1:Y:S01]  /*4b40*/  LDC.64 R10, c[0x0][0xb18] ;  /* 0x0002c600ff0a7b82 */ /* 0x000e620000000a00 */
[----:B------:R-:W-:Y:S01]  /*4b50*/  PRMT R0, RZ, 0x654, R0 ;  /* 0x00000654ff007816 */ /* 0x000fe20000000000 */
[----:B------:R-:W-:Y:S01]  /*4b60*/  @!PT LDS RZ, [RZ] ;  /* 0x00000000fffff984 */ /* 0x000fe20000000800 */
[----:B------:R-:W-:Y:S01]  /*4b70*/  @!PT LDS RZ, [RZ] ;  /* 0x00000000fffff984 */ /* 0x000fe20000000800 */
[----:B------:R-:W-:Y:S01]  /*4b80*/  @!PT LDS RZ, [RZ] ;  /* 0x00000000fffff984 */ /* 0x000fe20000000800 */
[----:B------:R-:W-:Y:S01]  /*4b90*/  @!PT LDS RZ, [RZ] ;  /* 0x00000000fffff984 */ /* 0x000fe20000000800 */
[----:B------:R2:W-:Y:S06]  /*4ba0*/  MEMBAR.ALL.CTA ;  /* 0x0000000000007992 */ /* 0x0005ec0000008000 */
[----:B--2---:R-:W2:Y:S01]  /*4bb0*/  FENCE.VIEW.ASYNC.S ;  /* 0x00000000000073c6 */ /* 0x004ea20000000000 */
[----:B------:R-:W1:Y:S08]  /*4bc0*/  @!P1 LDC R14, c[0x0][0xb20] ;  /* 0x0002c800ff0e9b82 */ /* 0x000e700000000800 */
[----:B------:R-:W1:Y:S01]  /*4bd0*/  @!P1 LDC R9, c[0x0][0xb0c] ;  /* 0x0002c300ff099b82 */ /* 0x000e620000000800 */
[----:B--2---:R2:W-:Y:S01]  /*4be0*/  SYNCS.ARRIVE.TRANS64.RED.A1T0 RZ, [R0+URZ], RZ ;  /* 0x000000ff00ff79a7 */ /* 0x0045e200081004ff */
[----:B---3--:R-:W-:Y:S04]  /*4bf0*/  LOP3.LUT P4, RZ, R18, 0x1, RZ, 0xc0, !PT ;  /* 0x0000000112ff7812 */ /* 0x008fe8000788c0ff */
[----:B------:R-:W-:Y:S09]  /*4c00*/  P2R R168, PR, RZ, 0x10 ;  /* 0x00000010ffa87803 */ /* 0x000ff20000000000 */
[----:B------:R-:W-:Y:S02]  /*4c10*/  @P4 MOV R77, R16 ;  /* 0x00000010004d4202 */ /* 0x000fe40000000f00 */
[----:B------:R-:W-:Y:S01]  /*4c20*/  @P4 LOP3.LUT R75, R17, 0xffff, RZ, 0xc0, !PT ;  /* 0x0000ffff114b4812 */ /* 0x000fe200078ec0ff */
[----:B--2-4-:R-:W-:Y:S06]  /*4c30*/  @!P0 BRA `(.L_x_83) ;  /* 0x0000000000a48947 */ /* 0x014fec0003800000 */
[----:B------:R-:W-:Y:S01]  /*4c40*/  IMAD.HI.U32 R24, R156, R71, RZ ;  /* 0x000000479c187227 */ /* 0x000fe200078e00ff */
[----:B------:R-:W-:Y:S02]  /*4c50*/  ISETP.NE.AND P0, PT, R70, 0x1, PT ;  /* 0x000000014600780c */ /* 0x000fe40003f05270 */
[----:B------:R-:W-:Y:S01]  /*4c60*/  ISETP.NE.AND P2, PT, R72, 0x1, PT ;  /* 0x000000014800780c */ /* 0x000fe20003f45270 */
[-C--:B------:R-:W-:Y:S01]  /*4c70*/  IMAD.HI.U32 R22, R157, R148.reuse, RZ ;  /* 0x000000949d167227 */ /* 0x080fe200078e00ff */
[----:B------:R-:W-:Y:S02]  /*4c80*/  SHF.R.U32.HI R23, RZ, R155, R24 ;  /* 0x0000009bff177219 */ /* 0x000fe40000011618 */
[----:B------:R-:W-:Y:S01]  /*4c90*/  ISETP.NE.AND P3, PT, R74, 0x1, PT ;  /* 0x000000014a00780c */ /* 0x000fe20003f65270 */
[----:B------:R-:W-:Y:S01]  /*4ca0*/  IMAD.HI.U32 R28, R75, R71, RZ ;  /* 0x000000474b1c7227 */ /* 0x000fe200078e00ff */
[----:B------:R-:W-:Y:S02]  /*4cb0*/  SHF.R.U32.HI R22, RZ, R149, R22 ;  /* 0x00000095ff167219 */ /* 0x000fe40000011616 */
[----:B------:R-:W-:Y:S01]  /*4cc0*/  SEL R3, R156, R23, !P0 ;  /* 0x000000179c037207 */ /* 0x000fe20004000000 */
[----:B------:R-:W-:Y:S01]  /*4cd0*/  IMAD.HI.U32 R26, R77, R148, RZ ;  /* 0x000000944d1a7227 */ /* 0x000fe200078e00ff */
[----:B------:R-:W-:Y:S03]  /*4ce0*/  SEL R7, R157, R22, !P3 ;  /* 0x000000169d077207 */ /* 0x000fe60005800000 */
[-C--:B------:R-:W-:Y:S01]  /*4cf0*/  IMAD.HI.U32 R22, R3, R68.reuse, RZ ;  /* 0x0000004403167227 */ /* 0x080fe200078e00ff */
[----:B------:R-:W-:Y:S03]  /*4d00*/  SHF.R.U32.HI R26, RZ, R149, R26 ;  /* 0x00000095ff1a7219 */ /* 0x000fe6000001161a */
[----:B------:R-:W-:Y:S01]  /*4d10*/  IMAD.HI.U32 R24, R7, R68, RZ ;  /* 0x0000004407187227 */ /* 0x000fe200078e00ff */
[----:B------:R-:W-:Y:S02]  /*4d20*/  @P2 SHF.R.U32.HI R3, RZ, R69, R22 ;  /* 0x00000045ff032219 */ /* 0x000fe40000011616 */
[----:B------:R-:W-:Y:S02]  /*4d30*/  SHF.R.U32.HI R22, RZ, R155, R28 ;  /* 0x0000009bff167219 */ /* 0x000fe4000001161c */
[----:B------:R-:W-:Y:S01]  /*4d40*/  @P2 SHF.R.U32.HI R7, RZ, R69, R24 ;  /* 0x00000045ff072219 */ /* 0x000fe20000011618 */
[C---:B------:R-:W-:Y:S01]  /*4d50*/  IMAD R2, R72.reuse, R3, RZ ;  /* 0x0000000348027224 */ /* 0x040fe200078e02ff */
[----:B------:R-:W-:Y:S02]  /*4d60*/  SEL R5, R75, R22, !P0 ;  /* 0x000000164b057207 */ /* 0x000fe40004000000 */
[----:B------:R-:W-:Y:S01]  /*4d70*/  SEL R3, R77, R26, !P3 ;  /* 0x0000001a4d037207 */ /* 0x000fe20005800000 */
[----:B------:R-:W-:Y:S01]  /*4d80*/  IMAD R4, R72, R7, RZ ;  /* 0x0000000748047224 */ /* 0x000fe200078e02ff */
[C---:B------:R-:W-:Y:S01]  /*4d90*/  ISETP.GE.AND P0, PT, R5.reuse, R2, PT ;  /* 0x000000020500720c */ /* 0x040fe20003f06270 */
[----:B------:R-:W-:Y:S03]  /*4da0*/  IMAD.HI.U32 R6, R5, R68, RZ ;  /* 0x0000004405067227 */ /* 0x000fe600078e00ff */
[----:B------:R-:W-:Y:S01]  /*4db0*/  ISETP.GE.OR P0, PT, R3, R4, P0 ;  /* 0x000000040300720c */ /* 0x000fe20000706670 */
[----:B------:R-:W-:Y:S01]  /*4dc0*/  IMAD.MOV R4, RZ, RZ, -R3 ;  /* 0x000000ffff047224 */ /* 0x000fe200078e0a03 */
[-C--:B------:R-:W-:Y:S03]  /*4dd0*/  SHF.R.U32.HI R6, RZ, R69.reuse, R6 ;  /* 0x00000045ff067219 */ /* 0x080fe60000011606 */
[----:B------:R-:W-:Y:S01]  /*4de0*/  IMAD R77, R74, R4, R77 ;  /* 0x000000044a4d7224 */ /* 0x000fe200078e024d */
[----:B------:R-:W-:Y:S05]  /*4df0*/  SEL R15, R5, R6, !P2 ;  /* 0x00000006050f7207 */ /* 0x000fea0005000000 */
[----:B------:R-:W-:Y:S02]  /*4e00*/  IMAD.MOV R6, RZ, RZ, -R15 ;  /* 0x000000ffff067224 */ /* 0x000fe400078e0a0f */
[C---:B------:R-:W-:Y:S04]  /*4e10*/  @!P0 IMAD.HI.U32 R2, R3.reuse, R68, RZ ;  /* 0x0000004403028227 */ /* 0x040fe800078e00ff */
[----:B------:R-:W-:Y:S01]  /*4e20*/  IMAD R6, R72, R6, R5 ;  /* 0x0000000648067224 */ /* 0x000fe200078e0205 */
[----:B------:R-:W-:Y:S04]  /*4e30*/  @!P0 SHF.R.U32.HI R2, RZ, R69, R2 ;  /* 0x00000045ff028219 */ /* 0x000fe80000011602 */
[----:B------:R-:W-:Y:S02]  /*4e40*/  @!P0 SEL R0, R3, R2, !P2 ;  /* 0x0000000203008207 */ /* 0x000fe40005000000 */
[----:B------:R-:W-:Y:S02]  /*4e50*/  IADD3 R2, PT, PT, -R5, RZ, RZ ;  /* 0x000000ff05027210 */ /* 0x000fe40007ffe1ff */
[----:B------:R-:W-:Y:S01]  /*4e60*/  @!P0 IADD3 R8, PT, PT, R15, -R0, RZ ;  /* 0x800000000f088210 */ /* 0x000fe20007ffe0ff */
[----:B------:R-:W-:Y:S02]  /*4e70*/  @!P0 IMAD R0, R7, R6, R0 ;  /* 0x0000000607008224 */ /* 0x000fe400078e0200 */
[----:B------:R-:W-:Y:S02]  /*4e80*/  IMAD R75, R70, R2, R75 ;  /* 0x00000002464b7224 */ /* 0x000fe400078e024b */
[----:B------:R-:W-:Y:S02]  /*4e90*/  @!P0 IMAD R5, R8, R72, R3 ;  /* 0x0000004808058224 */ /* 0x000fe400078e0203 */
[----:B------:R-:W-:Y:S04]  /*4ea0*/  @!P0 IMAD.MOV.U32 R3, RZ, RZ, R0 ;  /* 0x000000ffff038224 */ /* 0x000fe800078e0000 */
[----:B------:R-:W-:Y:S02]  /*4eb0*/  IMAD R77, R3, R74, R77 ;  /* 0x0000004a034d7224 */ /* 0x000fe400078e024d */
[----:B------:R-:W-:Y:S07]  /*4ec0*/  IMAD R75, R5, R70, R75 ;  /* 0x00000046054b7224 */ /* 0x000fee00078e024b */
.L_x_83:
[----:B-1----:R-:W-:Y:S01]  /*4ed0*/  @!P1 ISETP.NE.AND P0, PT, R10, 0x1, PT ;  /* 0x000000010a00980c */ /* 0x002fe20003f05270 */
[----:B------:R-:W-:Y:S01]  /*4ee0*/  @!P1 IMAD.HI.U32 R0, R77, R12, RZ ;  /* 0x0000000c4d009227 */ /* 0x000fe200078e00ff */
[----:B------:R-:W-:Y:S01]  /*4ef0*/  @!P1 ISETP.NE.AND P2, PT, R9, 0x1, PT ;  /* 0x000000010900980c */ /* 0x000fe20003f45270 */
[----:B------:R-:W-:Y:S01]  /*4f00*/  ULOP3.LUT UP0, URZ, UR48, 0x1b0, URZ, 0xc0, !UPT ;  /* 0x000001b030ff7892 */ /* 0x000fe2000f80c0ff */
[----:B------:R-:W-:Y:S01]  /*4f10*/  R2UR UR42, R21 ;  /* 0x00000000152a72ca */ /* 0x000fe200000e0000 */
[----:B------:R-:W-:Y:S01]  /*4f20*/  @!P1 IMAD.HI.U32 R3, R75, R11, RZ ;  /* 0x0000000b4b039227 */ /* 0x000fe200078e00ff */
[----:B------:R-:W-:Y:S02]  /*4f30*/  @!P1 SHF.R.U32.HI R0, RZ, R13, R0 ;  /* 0x0000000dff009219 */ /* 0x000fe40000011600 */
[----:B------:R-:W-:Y:S01]  /*4f40*/  R2UR UR41, R20 ;  /* 0x00000000142972ca */ /* 0x000fe200000e0000 */
[----:B------:R-:W-:Y:S01]  /*4f50*/  VIADD R169, R169, 0x1 ;  /* 0x00000001a9a97836 */ /* 0x000fe20000000000 */
[----:B------:R-:W-:Y:S02]  /*4f60*/  @!P1 SHF.R.U32.HI R2, RZ, R14, R3 ;  /* 0x0000000eff029219 */ /* 0x000fe40000011603 */
[----:B------:R-:W-:Y:S02]  /*4f70*/  @!P1 SEL R3, R77, R0, !P2 ;  /* 0x000000004d039207 */ /* 0x000fe40005000000 */
[----:B------:R-:W-:Y:S02]  /*4f80*/  @!P1 SEL R2, R75, R2, !P0 ;  /* 0x000000024b029207 */ /* 0x000fe40004000000 */
[----:B------:R-:W-:Y:S01]  /*4f90*/  @P4 SHF.R.U32.HI R158, RZ, 0x10, R17 ;  /* 0x00000010ff9e4819 */ /* 0x000fe20000011611 */
[----:B------:R-:W-:Y:S02]  /*4fa0*/  USHF.L.U32 UR42, UR42, 0x7, URZ ;  /* 0x000000072a2a7899 */ /* 0x000fe400080006ff */
[----:B------:R-:W-:Y:S02]  /*4fb0*/  @!P1 IMAD.IADD R0, R2, 0x1, -R3 ;  /* 0x0000000102009824 */ /* 0x000fe400078e0a03 */
[----:B------:R-:W-:Y:S01]  /*4fc0*/  @!P1 IMAD.IADD R2, R3, 0x1, -R2 ;  /* 0x0000000103029824 */ /* 0x000fe200078e0a02 */
[----:B------:R-:W-:Y:S01]  /*4fd0*/  USHF.L.U32 UR41, UR41, 0x8, URZ ;  /* 0x0000000829297899 */ /* 0x000fe200080006ff */
[----:B------:R-:W-:Y:S02]  /*4fe0*/  @!P1 IMAD R77, R0, R9, R77 ;  /* 0x00000009004d9224 */ /* 0x000fe400078e024d */
[----:B------:R-:W-:Y:S01]  /*4ff0*/  @!P1 IMAD R75, R2, R10, R75 ;  /* 0x0000000a024b9224 */ /* 0x000fe200078e024b */
[----:B------:R-:W-:Y:S08]  /*5000*/  BRA.U !UP0, `(.L_x_84) ;  /* 0x0000000108407547 */ /* 0x000ff0000b800000 */
[----:B------:R-:W1:Y:S01]  /*5010*/  LDCU.64 UR8, c[0x4][0x88] ;  /* 0x01001100ff0877ac */ /* 0x000e620008000a00 */
[----:B------:R-:W-:Y:S01]  /*5020*/  MOV R3, 0x0 ;  /* 0x0000000000037802 */ /* 0x000fe20000000f00 */
[----:B------:R-:W-:Y:S02]  /*5030*/  HFMA2 R12, -RZ, RZ, 0, 5.9604644775390625e-08 ;  /* 0x00000001ff0c7431 */ /* 0x000fe400000001ff */
[----:B------:R-:W-:Y:S02]  /*5040*/  IMAD.MOV.U32 R8, RZ, RZ, 0x70 ;  /* 0x00000070ff087424 */ /* 0x000fe400078e00ff */
[----:B------:R-:W-:Y:S01]  /*5050*/  IMAD.MOV.U32 R13, RZ, RZ, RZ ;  /* 0x000000ffff0d7224 */ /* 0x000fe200078e00ff */
[----:B------:R-:W2:Y:S01]  /*5060*/  LDCU.64 UR6, c[0x4][0x90] ;  /* 0x01001200ff0677ac */ /* 0x000ea20008000a00 */
[----:B------:R-:W3:Y:S01]  /*5070*/  LDC.64 R2, c[0x4][R3] ;  /* 0x0100000003027b82 */ /* 0x000ee20000000a00 */
[----:B------:R-:W4:Y:S01]  /*5080*/  LDCU.64 UR4, c[0x4][0x8] ;  /* 0x01000100ff0477ac */ /* 0x000f220008000a00 */
[----:B-1----:R-:W-:Y:S01]  /*5090*/  MOV R5, UR9 ;  /* 0x0000000900057c02 */ /* 0x002fe20008000f00 */
[----:B------:R-:W-:Y:S01]  /*50a0*/  IMAD.U32 R4, RZ, RZ, UR8 ;  /* 0x00000008ff047e24 */ /* 0x000fe2000f8e00ff */
[----:B--2---:R-:W-:Y:S01]  /*50b0*/  MOV R7, UR7 ;  /* 0x0000000700077c02 */ /* 0x004fe20008000f00 */
[----:B------:R-:W-:Y:S01]  /*50c0*/  IMAD.U32 R6, RZ, RZ, UR6 ;  /* 0x00000006ff067e24 */ /* 0x000fe2000f8e00ff */
[----:B----4-:R-:W-:Y:S01]  /*50d0*/  MOV R11, UR5 ;  /* 0x00000005000b7c02 */ /* 0x010fe20008000f00 */
[----:B------:R-:W-:Y:S02]  /*50e0*/  IMAD.U32 R10, RZ, RZ, UR4 ;  /* 0x00000004ff0a7e24 */ /* 0x000fe4000f8e00ff */
[----:B------:R-:W-:Y:S07]  /*50f0*/  LEPC R20, `(.L_x_84) ;  /* 0x000000001014794e */ /* 0x000fee0000000000 */
[----:B---3-5:R-:W-:Y:S05]  /*5100*/  CALL.ABS.NOINC R2 ;  /* 0x0000000002007343 */ /* 0x028fea0003c00000 */
.L_x_84:
[----:B------:R-:W-:Y:S01]  /*5110*/  LOP3.LUT P0, RZ, R166, 0x1b0, RZ, 0xc0, !PT ;  /* 0x000001b0a6ff7812 */ /* 0x000fe2000780c0ff */
[----:B------:R-:W-:Y:S11]  /*5120*/  BSSY.RECONVERGENT B6, `(.L_x_85) ;  /* 0x0000013000067945 */ /* 0x000ff60003800200 */
[----:B------:R-:W-:Y:S01]  /*5130*/  @!UPT UIADD3 URZ, UPT, UPT, URZ, URZ, URZ ;  /* 0x000000fffffff290 */ /* 0x000fe2000fffe0ff */
[----:B------:R-:W-:Y:S05]  /*5140*/  @!P0 BRA `(.L_x_86) ;  /* 0x0000000000408947 */ /* 0x000fea0003800000 */
        /* <DEDUP_REMOVED lines=16> */
.L_x_86:
[----:B------:R-:W-:Y:S05]  /*5250*/  BSYNC.RECONVERGENT B6 ;  /* 0x0000000000067941 */ /* 0x000fea0003800200 */
.L_x_85:
[----:B------:R-:W-:Y:S01]  /*5260*/  ISETP.NE.U32.AND P4, PT, R146, RZ, PT ;  /* 0x000000ff9200720c */ /* 0x000fe20003f85070 */
[----:B------:R-:W-:Y:S01]  /*5270*/  UISETP.NE.AND UP2, UPT, UR50, URZ, UPT ;  /* 0x000000ff3200728c */ /* 0x000fe2000bf45270 */
[----:B------:R-:W-:Y:S01]  /*5280*/  ISETP.NE.U32.AND P2, PT, RZ, UR38, PT ;  /* 0x00000026ff007c0c */ /* 0x000fe2000bf45070 */
[----:B------:R-:W-:Y:S01]  /*5290*/  UISETP.NE.U32.AND UP1, UPT, UR44, URZ, UPT ;  /* 0x000000ff2c00728c */ /* 0x000fe2000bf25070 */
[----:B------:R-:W-:Y:S01]  /*52a0*/  ISETP.NE.AND.EX P4, PT, R147, RZ, PT, P4 ;  /* 0x000000ff9300720c */ /* 0x000fe20003f85340 */
[----:B------:R-:W-:Y:S01]  /*52b0*/  UPLOP3.LUT UP0, UPT, UPT, UPT, UPT, 0x40, 0x4 ;  /* 0x000000000004789c */ /* 0x000fe20003f0e870 */
[----:B------:R-:W-:Y:S01]  /*52c0*/  ISETP.NE.AND.EX P2, PT, RZ, UR39, PT, P2 ;  /* 0x00000027ff007c0c */ /* 0x000fe2000bf45320 */
[----:B------:R-:W-:Y:S01]  /*52d0*/  UISETP.NE.AND.EX UP1, UPT, UR45, URZ, UPT, UP1 ;  /* 0x000000ff2d00728c */ /* 0x000fe2000bf25310 */
[----:B------:R-:W-:Y:S04]  /*52e0*/  PLOP3.LUT P1, PT, PT, PT, UP2, 0x80, 0x8 ;  /* 0x000000000008781c */ /* 0x000fe80003f2f028 */
[----:B------:R-:W-:Y:S06]  /*52f0*/  @UP2 UPLOP3.LUT UP0, UPT, UPT, UPT, UP1, 0x80, 0x8 ;  /* 0x000000000008289c */ /* 0x000fec0003f0f010 */
[----:B------:R-:W-:Y:S01]  /*5300*/  PLOP3.LUT P0, PT, PT, PT, UP0, 0x80, 0x8 ;  /* 0x000000000008781c */ /* 0x000fe20003f0f008 */
[----:B------:R-:W-:Y:S01]  /*5310*/  @!UPT UIADD3 URZ, UPT, UPT, URZ, URZ, URZ ;  /* 0x000000fffffff290 */ /* 0x000fe2000fffe0ff */
[----:B------:R-:W-:Y:S11]  /*5320*/  BRA.U !UP1, `(.L_x_87) ;  /* 0x0000000109387547 */ /* 0x000ff6000b800000 */
[----:B------:R-:W-:Y:S01]  /*5330*/  UISETP.NE.U32.AND UP0, UPT, UR38, URZ, UPT ;  /* 0x000000ff2600728c */ /* 0x000fe2000bf05070 */
[----:B------:R-:W-:Y:S02]  /*5340*/  HFMA2 R0, -RZ, RZ, 0, 5.9604644775390625e-08 ;  /* 0x00000001ff007431 */ /* 0x000fe400000001ff */
[----:B------:R-:W-:Y:S01]  /*5350*/  IMAD.MOV.U32 R151, RZ, RZ, 0x1 ;  /* 0x00000001ff977424 */ /* 0x000fe200078e00ff */
[----:B------:R-:W-:Y:S06]  /*5360*/  UISETP.NE.AND.EX UP0, UPT, UR39, URZ, UPT, UP0 ;  /* 0x000000ff2700728c */ /* 0x000fec000bf05300 */
[----:B------:R-:W-:Y:S05]  /*5370*/  PLOP3.LUT P3, PT, PT, PT, UP0, 0x80, 0x8 ;  /* 0x000000000008781c */ /* 0x000fea0003f6f008 */
[----:B------:R-:W1:Y:S01]  /*5380*/  @UP0 LDCU.64 UR6, c[0x0][0x888] ;  /* 0x00011100ff0607ac */ /* 0x000e620008000a00 */
[----:B------:R-:W-:Y:S07]  /*5390*/  @UP0 UIMAD UR4, UR36, UR44, URZ ;  /* 0x0000002c240402a4 */ /* 0x000fee000f8e02ff */
[----:B------:R-:W-:Y:S01]  /*53a0*/  @!P3 PRMT R151, R0, 0x7610, R151 ;  /* 0x000076100097b816 */ /* 0x000fe20000000097 */
[----:B-1----:R-:W-:Y:S03]  /*53b0*/  @UP0 UIMAD.WIDE UR6, UR4, 0x4, UR6 ;  /* 0x00000004040608a5 */ /* 0x002fe6000f8e0206 */
[----:B------:R-:W1:Y:S03]  /*53c0*/  @!UP0 LDCU UR4, c[0x0][0x880] ;  /* 0x00011000ff0487ac */ /* 0x000e660008000800 */
[----:B------:R-:W-:Y:S01]  /*53d0*/  IMAD.U32 R2, RZ, RZ, UR6 ;  /* 0x00000006ff027e24 */ /* 0x000fe2000f8e00ff */
[----:B------:R-:W-:Y:S05]  /*53e0*/  MOV R3, UR7 ;  /* 0x0000000700037c02 */ /* 0x000fea0008000f00 */
[----:B-----5:R2:W5:Y:S02]  /*53f0*/  @P3 LDG.E R82, desc[UR46][R2.64] ;  /* 0x0000002e02523981 */ /* 0x020564000c1e1900 */
[----:B-12---:R-:W-:Y:S02]  /*5400*/  @!P3 IMAD.U32 R82, RZ, RZ, UR4 ;  /* 0x00000004ff52be24 */ /* 0x006fe4000f8e00ff */
.L_x_87:
[----:B------:R-:W-:Y:S05]  /*5410*/  @!P4 BRA `(.L_x_88) ;  /* 0x000000000020c947 */ /* 0x000fea0003800000 */
[----:B------:R-:W-:Y:S04]  /*5420*/  ISETP.NE.U32.AND P3, PT, R144, RZ, PT ;  /* 0x000000ff9000720c */ /* 0x000fe80003f65070 */
[----:B------:R-:W-:Y:S11]  /*5430*/  ISETP.NE.AND.EX P3, PT, R145, RZ, PT, P3 ;  /* 0x000000ff9100720c */ /* 0x000ff60003f65330 */
[----:B------:R-:W-:Y:S02]  /*5440*/  @!UPT UIADD3 URZ, UPT, UPT, URZ, URZ, URZ ;  /* 0x000000fffffff290 */ /* 0x000fe4000fffe0ff */
[----:B------:R-:W1:Y:S01]  /*5450*/  @P3 LDC.64 R2, c[0x0][0x8a8] ;  /* 0x00022a00ff023b82 */ /* 0x000e620000000a00 */
[----:B------:R-:W-:Y:S04]  /*5460*/  @P3 IMAD R0, R146, UR36, RZ ;  /* 0x0000002492003c24 */ /* 0x000fe8000f8e02ff */
[----:B-1----:R-:W-:Y:S05]  /*5470*/  @P3 IMAD.WIDE R2, R0, 0x4, R2 ;  /* 0x0000000400023825 */ /* 0x002fea00078e0202 */
[----:B-----5:R1:W5:Y:S02]  /*5480*/  @P3 LDG.E R78, desc[UR46][R2.64] ;  /* 0x0000002e024e3981 */ /* 0x020364000c1e1900 */
[----:B-1----:R-:W2:Y:S02]  /*5490*/  @!P3 LDC R78, c[0x0][0x8a0] ;  /* 0x00022800ff4ebb82 */ /* 0x002ea40000000800 */
.L_x_88:
[----:B-----5:R-:W-:Y:S01]  /*54a0*/  ISETP.NE.AND P4, PT, R82, RZ, PT ;  /* 0x000000ff5200720c */ /* 0x020fe20003f85270 */
[----:B------:R-:W-:Y:S01]  /*54b0*/  BSSY B1, `(.L_x_89) ;  /* 0x0000048000017945 */ /* 0x000fe20003800000 */
[----:B------:R-:W-:Y:S01]  /*54c0*/  SEL R7, RZ, 0xffffffff, P2 ;  /* 0xffffffffff077807 */ /* 0x000fe20001000000 */
[----:B------:R-:W-:Y:S01]  /*54d0*/  IMAD.MOV.U32 R109, RZ, RZ, 0x1 ;  /* 0x00000001ff6d7424 */ /* 0x000fe200078e00ff */
[----:B------:R-:W-:Y:S01]  /*54e0*/  LOP3.LUT P3, RZ, R151, 0xff, RZ, 0xc0, !PT ;  /* 0x000000ff97ff7812 */ /* 0x000fe2000786c0ff */
[----:B------:R-:W-:Y:S01]  /*54f0*/  IMAD R80, R76, 0x100, R79 ;  /* 0x000001004c507824 */ /* 0x000fe200078e024f */
[----:B------:R-:W-:Y:S02]  /*5500*/  @P1 SEL R0, RZ, 0xffffffff, P4 ;  /* 0xffffffffff001807 */ /* 0x000fe40002000000 */
[----:B------:R-:W-:Y:S02]  /*5510*/  CS2R R98, SRZ ;  /* 0x0000000000627805 */ /* 0x000fe4000001ff00 */
[----:B------:R-:W-:Y:S02]  /*5520*/  LEA R3, R160, UR49, 0x3 ;  /* 0x00000031a0037c11 */ /* 0x000fe4000f8e18ff */
[----:B------:R-:W-:Y:S02]  /*5530*/  CS2R R96, SRZ ;  /* 0x0000000000607805 */ /* 0x000fe4000001ff00 */
[----:B------:R-:W-:Y:S02]  /*5540*/  @P0 SEL R0, R7, R0, !P3 ;  /* 0x0000000007000207 */ /* 0x000fe40005800000 */
[----:B------:R-:W-:Y:S02]  /*5550*/  CS2R R94, SRZ ;  /* 0x00000000005e7805 */ /* 0x000fe4000001ff00 */
[----:B------:R-:W-:Y:S02]  /*5560*/  LEA R108, R76, UR49, 0x3 ;  /* 0x000000314c6c7c11 */ /* 0x000fe4000f8e18ff */
[----:B------:R-:W-:Y:S02]  /*5570*/  CS2R R92, SRZ ;  /* 0x00000000005c7805 */ /* 0x000fe4000001ff00 */
[----:B------:R-:W-:Y:S02]  /*5580*/  @P1 LOP3.LUT R0, R0, 0x1, RZ, 0xc0, !PT ;  /* 0x0000000100001812 */ /* 0x000fe400078ec0ff */
[----:B------:R-:W-:Y:S02]  /*5590*/  CS2R R90, SRZ ;  /* 0x00000000005a7805 */ /* 0x000fe4000001ff00 */
[----:B------:R-:W-:Y:S02]  /*55a0*/  SHF.L.U32 R5, R162, 0x1f, RZ ;  /* 0x0000001fa2057819 */ /* 0x000fe400000006ff */
[----:B------:R-:W-:Y:S02]  /*55b0*/  CS2R R88, SRZ ;  /* 0x0000000000587805 */ /* 0x000fe4000001ff00 */
[----:B------:R-:W-:Y:S02]  /*55c0*/  ISETP.NE.U32.OR P6, PT, R0, 0x1, !P1 ;  /* 0x000000010000780c */ /* 0x000fe40004fc5470 */
[----:B------:R-:W-:Y:S02]  /*55d0*/  CS2R R102, SRZ ;  /* 0x0000000000667805 */ /* 0x000fe4000001ff00 */
[----:B------:R-:W-:Y:S02]  /*55e0*/  PLOP3.LUT P2, PT, PT, PT, UP1, 0x80, 0x8 ;  /* 0x000000000008781c */ /* 0x000fe40003f4f018 */
[----:B------:R-:W-:Y:S02]  /*55f0*/  CS2R R100, SRZ ;  /* 0x0000000000647805 */ /* 0x000fe4000001ff00 */
[----:B------:R-:W-:Y:S02]  /*5600*/  SEL R0, RZ, 0xffffffff, P4 ;  /* 0xffffffffff007807 */ /* 0x000fe40002000000 */
[----:B------:R-:W-:Y:S03]  /*5610*/  P2R R117, PR, RZ, 0x40 ;  /* 0x00000040ff757803 */ /* 0x000fe60000000000 */
[----:B------:R-:W-:Y:S04]  /*5620*/  @P6 SHF.L.U32 R2, R159, 0x1f, RZ ;  /* 0x0000001f9f026819 */ /* 0x000fe800000006ff */
[----:B------:R-:W-:Y:S01]  /*5630*/  @P2 SEL R0, R7, R0, !P3 ;  /* 0x0000000007002207 */ /* 0x000fe20005800000 */
[----:B------:R-:W1:Y:S03]  /*5640*/  @P6 SYNCS.PHASECHK.TRANS64.TRYWAIT P1, [R3+URZ+0x50], R2 ;  /* 0x00005002030065a7 */ /* 0x000e6600080211ff */
[----:B------:R-:W-:Y:S04]  /*5650*/  LOP3.LUT R0, R0, 0x1, RZ, 0xc0, !PT ;  /* 0x0000000100007812 */ /* 0x000fe800078ec0ff */
[----:B------:R-:W-:Y:S04]  /*5660*/  ISETP.NE.U32.AND P5, PT, R0, 0x1, PT ;  /* 0x000000010000780c */ /* 0x000fe80003fa5070 */
[----:B------:R-:W-:Y:S01]  /*5670*/  P2R R110, PR, RZ, 0x20 ;  /* 0x00000020ff6e7803 */ /* 0x000fe20000000000 */
[----:B------:R3:W4:Y:S01]  /*5680*/  SYNCS.PHASECHK.TRANS64.TRYWAIT P0, [R108+URZ+0xc0], R5 ;  /* 0x0000c0056c0075a7 */ /* 0x00072200080011ff */
[----:B-1----:R-:W-:Y:S01]  /*5690*/  @P6 SEL R109, RZ, 0x1, !P1 ;  /* 0x00000001ff6d6807 */ /* 0x002fe20004800000 */
[----:B---3--:R-:W-:Y:S06]  /*56a0*/  @!P6 BRA `(.L_x_90) ;  /* 0x0000000000a0e947 */ /* 0x008fec0003800000 */
[----:B------:R-:W-:Y:S01]  /*56b0*/  @P5 IMAD R7, R160, 0x2000, R153 ;  /* 0x00002000a0075824 */ /* 0x000fe200078e0299 */
[----:B------:R-:W-:Y:S01]  /*56c0*/  ISETP.NE.AND P1, PT, R109, RZ, PT ;  /* 0x000000ff6d00720c */ /* 0x000fe20003f25270 */
[----:B------:R-:W-:Y:S01]  /*56d0*/  BSSY B0, `(.L_x_91) ;  /* 0x0000011000007945 */ /* 0x000fe20003800000 */
[----:B------:R-:W-:Y:S01]  /*56e0*/  CS2R R102, SRZ ;  /* 0x0000000000667805 */ /* 0x000fe2000001ff00 */
[----:B------:R-:W-:Y:S01]  /*56f0*/  @P5 VIADD R2, R7, UR49 ;  /* 0x0000003107025c36 */ /* 0x000fe20008000000 */
[----:B------:R-:W-:Y:S02]  /*5700*/  CS2R R100, SRZ ;  /* 0x0000000000647805 */ /* 0x000fe4000001ff00 */
[----:B------:R-:W-:Y:S02]  /*5710*/  CS2R R90, SRZ ;  /* 0x00000000005a7805 */ /* 0x000fe4000001ff00 */
[----:B------:R-:W-:Y:S01]  /*5720*/  CS2R R88, SRZ ;  /* 0x0000000000587805 */ /* 0x000fe2000001ff00 */
[--C-:B------:R-:W-:Y:S01]  /*5730*/  @P5 IMAD.IADD R6, R165, 0x1, R2.reuse ;  /* 0x00000001a5065824 */ /* 0x100fe200078e0202 */
[----:B------:R-:W-:Y:S01]  /*5740*/  CS2R R94, SRZ ;  /* 0x00000000005e7805 */ /* 0x000fe2000001ff00 */
[--C-:B------:R-:W-:Y:S01]  /*5750*/  @P5 IMAD.IADD R4, R164, 0x1, R2.reuse ;  /* 0x00000001a4045824 */ /* 0x100fe200078e0202 */
[----:B------:R-:W-:Y:S01]  /*5760*/  CS2R R92, SRZ ;  /* 0x00000000005c7805 */ /* 0x000fe2000001ff00 */
[----:B------:R-:W-:Y:S01]  /*5770*/  @P5 IMAD R2, R163, 0x10, R2 ;  /* 0x00000010a3025824 */ /* 0x000fe200078e0202 */
[----:B------:R-:W-:Y:S02]  /*5780*/  CS2R R98, SRZ ;  /* 0x0000000000627805 */ /* 0x000fe4000001ff00 */
[----:B------:R-:W-:Y:S01]  /*5790*/  CS2R R96, SRZ ;  /* 0x0000000000607805 */ /* 0x000fe2000001ff00 */
[----:B------:R-:W-:Y:S06]  /*57a0*/  @P1 BRA `(.L_x_92) ;  /* 0x00000000000c1947 */ /* 0x000fec0003800000 */
[----:B------:R-:W-:Y:S04]  /*57b0*/  SHF.L.U32 R0, R159, 0x1f, RZ ;  /* 0x0000001f9f007819 */ /* 0x000fe800000006ff */
[----:B------:R-:W1:Y:S02]  /*57c0*/  SYNCS.PHASECHK.TRANS64.TRYWAIT P1, [R3+URZ+0x50], R0 ;  /* 0x00005000030075a7 */ /* 0x000e6400080211ff */
[----:B-1----:R-:W-:Y:S05]  /*57d0*/  @!P1 BRA `(.L_x_93) ;  /* 0x0000006000789947 */ /* 0x002fea0003800000 */
.L_x_92:
[----:B------:R-:W-:Y:S05]  /*57e0*/  BSYNC B0 ;  /* 0x0000000000007941 */ /* 0x000fea0003800000 */
.L_x_91:
[----:B------:R-:W-:Y:S01]  /*57f0*/  ISETP.NE.AND P1, PT, R110, RZ, PT ;  /* 0x000000ff6e00720c */ /* 0x000fe20003f25270 */
[----:B-1----:R-:W-:Y:S02]  /*5800*/  VIADD R3, R3, 0x70 ;  /* 0x0000007003037836 */ /* 0x002fe40000000000 */
[----:B------:R-:W-:Y:S02]  /*5810*/  IMAD.U32 R0, RZ, RZ, UR37 ;  /* 0x00000025ff007e24 */ /* 0x000fe4000f8e00ff */
[----:B------:R-:W-:Y:S03]  /*5820*/  VIADD R160, R160, 0x1 ;  /* 0x00000001a0a07836 */ /* 0x000fe60000000000 */
[----:B------:R-:W-:Y:S05]  /*5830*/  PRMT R0, R0, 0x654, R3 ;  /* 0x0000065400007816 */ /* 0x000fea0000000003 */
[----:B------:R1:W3:Y:S04]  /*5840*/  @P1 LDS.128 R100, [R7+UR49+0x200] ;  /* 0x0002003107641984 */ /* 0x0002e80008000c00 */
[----:B------:R1:W1:Y:S04]  /*5850*/  @P1 LDS.128 R88, [R6+0x200] ;  /* 0x0002000006581984 */ /* 0x0002680000000c00 */
[----:B------:R1:W1:Y:S04]  /*5860*/  @P1 LDS.128 R92, [R4+0x200] ;  /* 0x00020000045c1984 */ /* 0x0002680000000c00 */
[----:B------:R1:W1:Y:S01]  /*5870*/  @P1 LDS.128 R96, [R2+0x200] ;  /* 0x0002000002601984 */ /* 0x0002620000000c00 */
[C---:B------:R-:W-:Y:S01]  /*5880*/  ISETP.NE.AND P1, PT, R160.reuse, 0x4, PT ;  /* 0x00000004a000780c */ /* 0x040fe20003f25270 */
[----:B------:R-:W-:Y:S01]  /*5890*/  @!PT LDS RZ, [RZ] ;  /* 0x00000000fffff984 */ /* 0x000fe20000000800 */
[----:B------:R-:W-:Y:S01]  /*58a0*/  @!PT LDS RZ, [RZ] ;  /* 0x00000000fffff984 */ /* 0x000fe20000000800 */
[----:B------:R-:W-:Y:S01]  /*58b0*/  @!PT LDS RZ, [RZ] ;  /* 0x00000000fffff984 */ /* 0x000fe20000000800 */
[----:B------:R-:W-:Y:S01]  /*58c0*/  @!PT LDS RZ, [RZ] ;  /* 0x00000000fffff984 */ /* 0x000fe20000000800 */
[----:B------:R5:W-:Y:S06]  /*58d0*/  MEMBAR.ALL.CTA ;  /* 0x0000000000007992 */ /* 0x000bec0000008000 */
[----:B-----5:R-:W5:Y:S01]  /*58e0*/  FENCE.VIEW.ASYNC.S ;  /* 0x00000000000073c6 */ /* 0x020f620000000000 */
[----:B------:R-:W-:Y:S01]  /*58f0*/  SEL R160, R160, RZ, P1 ;  /* 0x000000ffa0a07207 */ /* 0x000fe20000800000 */
[----:B-----5:R5:W-:Y:S02]  /*5900*/  SYNCS.ARRIVE.TRANS64.RED.A1T0 RZ, [R0+URZ], RZ ;  /* 0x000000ff00ff79a7 */ /* 0x020be400081004ff */
[----:B-----5:R-:W-:Y:S04]  /*5910*/  SEL R0, RZ, 0x1, P1 ;  /* 0x00000001ff007807 */ /* 0x020fe80000800000 */
[----:B---3--:R-:W-:Y:S02]  /*5920*/  LOP3.LUT R159, R159, R0, RZ, 0x3c, !PT ;  /* 0x000000009f9f7212 */ /* 0x008fe400078e3cff */
.L_x_90:
[----:B------:R-:W-:Y:S05]  /*5930*/  BSYNC B1 ;  /* 0x0000000000017941 */ /* 0x000fea0003800000 */
.L_x_89:
[----:B------:R-:W-:Y:S04]  /*5940*/  SHF.R.U32.HI R3, RZ, 0x15, R80 ;  /* 0x00000015ff037819 */ /* 0x000fe80000011650 */
[----:B------:R-:W-:Y:S01]  /*5950*/  LOP3.LUT P1, RZ, R3, 0x3, R154, 0x48, !PT ;  /* 0x0000000303ff7812 */ /* 0x000fe2000782489a */
[----:B------:R-:W-:Y:S01]  /*5960*/  @!UPT UIADD3 URZ, UPT, UPT, URZ, URZ, URZ ;  /* 0x000000fffffff290 */ /* 0x000fe2000fffe0ff */
[----:B----4-:R-:W-:Y:S11]  /*5970*/  @P0 BRA `(.L_x_94) ;  /* 0x0000000000080947 */ /* 0x010ff60003800000 */
[----:B------:R-:W3:Y:S02]  /*5980*/  SYNCS.PHASECHK.TRANS64.TRYWAIT P0, [R108+URZ+0xc0], R5 ;  /* 0x0000c0056c0075a7 */ /* 0x000ee400080011ff */
[----:B---3--:R-:W-:Y:S05]  /*5990*/  @!P0 BRA `(.L_x_95) ;  /* 0x00000060001c8947 */ /* 0x008fea0003800000 */
.L_x_94:
[----:B------:R-:W-:Y:S05]  /*59a0*/  @!P1 BRA `(.L_x_96) ;  /* 0x0000000000409947 */ /* 0x000fea0003800000 */
[----:B------:R-:W3:Y:S01]  /*59b0*/  LDCU.64 UR8, c[0x4][0x78] ;  /* 0x01000f00ff0877ac */ /* 0x000ee20008000a00 */
[----:B------:R-:W-:Y:S01]  /*59c0*/  MOV R3, 0x0 ;  /* 0x0000000000037802 */ /* 0x000fe20000000f00 */
[----:B------:R-:W-:Y:S02]  /*59d0*/  HFMA2 R12, -RZ, RZ, 0, 5.9604644775390625e-08 ;  /* 0x00000001ff0c7431 */ /* 0x000fe400000001ff */
[----:B------:R-:W-:Y:S02]  /*59e0*/  IMAD.MOV.U32 R8, RZ, RZ, 0x192 ;  /* 0x00000192ff087424 */ /* 0x000fe400078e00ff */
[----:B------:R-:W-:Y:S01]  /*59f0*/  IMAD.MOV.U32 R13, RZ, RZ, RZ ;  /* 0x000000ffff0d7224 */ /* 0x000fe200078e00ff */
[----:B------:R-:W4:Y:S01]  /*5a00*/  LDCU.64 UR6, c[0x4][0x80] ;  /* 0x01001000ff0677ac */ /* 0x000f220008000a00 */
[----:B-1----:R-:W1:Y:S01]  /*5a10*/  LDC.64 R2, c[0x4][R3] ;  /* 0x0100000003027b82 */ /* 0x002e620000000a00 */
[----:B------:R-:W5:Y:S01]  /*5a20*/  LDCU.64 UR4, c[0x4][0x18] ;  /* 0x01000300ff0477ac */ /* 0x000f620008000a00 */
[----:B---3--:R-:W-:Y:S01]  /*5a30*/  MOV R5, UR9 ;  /* 0x0000000900057c02 */ /* 0x008fe20008000f00 */
[----:B------:R-:W-:Y:S01]  /*5a40*/  IMAD.U32 R4, RZ, RZ, UR8 ;  /* 0x00000008ff047e24 */ /* 0x000fe2000f8e00ff */
[----:B----4-:R-:W-:Y:S01]  /*5a50*/  MOV R7, UR7 ;  /* 0x0000000700077c02 */ /* 0x010fe20008000f00 */
[----:B------:R-:W-:Y:S01]  /*5a60*/  IMAD.U32 R6, RZ, RZ, UR6 ;  /* 0x00000006ff067e24 */ /* 0x000fe2000f8e00ff */
[----:B-----5:R-:W-:Y:S01]  /*5a70*/  MOV R11, UR5 ;  /* 0x00000005000b7c02 */ /* 0x020fe20008000f00 */
[----:B------:R-:W-:Y:S02]  /*5a80*/  IMAD.U32 R10, RZ, RZ, UR4 ;  /* 0x00000004ff0a7e24 */ /* 0x000fe4000f8e00ff */
[----:B------:R-:W-:Y:S07]  /*5a90*/  LEPC R20, `(.L_x_96) ;  /* 0x000000001014794e */ /* 0x000fee0000000000 */
[----:B-12---:R-:W-:Y:S05]  /*5aa0*/  CALL.ABS.NOINC R2 ;  /* 0x0000000002007343 */ /* 0x006fea0003c00000 */
.L_x_96:
[----:B------:R-:W-:Y:S01]  /*5ab0*/  SHF.L.U32 R83, R100, 0x10, RZ ;  /* 0x0000001064537819 */ /* 0x000fe200000006ff */
[----:B------:R-:W-:Y:S05]  /*5ac0*/  WARPSYNC.ALL ;  /* 0x0000000000007948 */ /* 0x000fea0003800000 */
[----:B------:R-:W-:Y:S01]  /*5ad0*/  R2UR UR4, R80 ;  /* 0x00000000500472ca */ /* 0x000fe200000e0000 */
[----:B------:R-:W-:Y:S01]  /*5ae0*/  BSSY.RECONVERGENT B0, `(.L_x_97) ;  /* 0x0000121000007945 */ /* 0x000fe20003800200 */
[----:B------:R-:W-:Y:S02]  /*5af0*/  IADD3 R111, PT, PT, R153, UR49, RZ ;  /* 0x00000031996f7c10 */ /* 0x000fe4000fffe0ff */
[----:B------:R-:W-:Y:S02]  /*5b00*/  SHF.L.U32 R116, R163, 0x4, RZ ;  /* 0x00000004a3747819 */ /* 0x000fe400000006ff */
[-C--:B------:R-:W-:Y:S02]  /*5b10*/  IADD3 R172, PT, PT, R165, R111.reuse, RZ ;  /* 0x0000006fa5ac7210 */ /* 0x080fe40007ffe0ff */
[----:B------:R-:W-:Y:S02]  /*5b20*/  IADD3 R171, PT, PT, R164, R111, RZ ;  /* 0x0000006fa4ab7210 */ /* 0x000fe40007ffe0ff */
[----:B------:R-:W-:Y:S02]  /*5b30*/  IADD3 R170, PT, PT, R111, R116, RZ ;  /* 0x000000746faa7210 */ /* 0x000fe40007ffe0ff */
[C---:B------:R-:W-:Y:S01]  /*5b40*/  PRMT R81, R100.reuse, 0x8880, RZ ;  /* 0x0000888064517816 */ /* 0x040fe200000000ff */
[----:B-1-3--:R-:W2:Y:S01]  /*5b50*/  LDTM.x64 R4, tmem[UR4] ;  /* 0x00000004000479ee */ /* 0x00aea20008340000 */
[----:B------:R-:W-:Y:S02]  /*5b60*/  SHF.R.S32.HI R83, RZ, 0x18, R83 ;  /* 0x00000018ff537819 */ /* 0x000fe40000011453 */
[----:B------:R-:W-:Y:S02]  /*5b70*/  SHF.R.S32.HI R86, RZ, 0x18, R101 ;  /* 0x00000018ff567819 */ /* 0x000fe40000011465 */
[----:B------:R-:W-:Y:S02]  /*5b80*/  SHF.L.U32 R84, R100, 0x8, RZ ;  /* 0x0000000864547819 */ /* 0x000fe400000006ff */
[----:B------:R-:W-:Y:S02]  /*5b90*/  SHF.L.U32 R85, R101, 0x8, RZ ;  /* 0x0000000865557819 */ /* 0x000fe400000006ff */
[----:B------:R-:W-:Y:S02]  /*5ba0*/  SHF.R.S32.HI R84, RZ, 0x18, R84 ;  /* 0x00000018ff547819 */ /* 0x000fe40000011454 */
[----:B------:R-:W-:Y:S02]  /*5bb0*/  SHF.R.S32.HI R85, RZ, 0x18, R85 ;  /* 0x00000018ff557819 */ /* 0x000fe40000011455 */
[----:B------:R-:W-:Y:S02]  /*5bc0*/  SHF.L.U32 R87, R98, 0x8, RZ ;  /* 0x0000000862577819 */ /* 0x000fe400000006ff */
[----:B------:R-:W-:Y:S02]  /*5bd0*/  ISETP.NE.AND P0, PT, R167, RZ, PT ;  /* 0x000000ffa700720c */ /* 0x000fe40003f05270 */
[----:B------:R-:W-:Y:S02]  /*5be0*/  SHF.R.S32.HI R87, RZ, 0x18, R87 ;  /* 0x00000018ff577819 */ /* 0x000fe40000011457 */
[----:B------:R-:W-:Y:S02]  /*5bf0*/  ISETP.NE.AND P6, PT, R117, RZ, PT ;  /* 0x000000ff7500720c */ /* 0x000fe40003fc5270 */
[----:B------:R-:W-:Y:S01]  /*5c00*/  LEA R118, R160, UR49, 0x3 ;  /* 0x00000031a0767c11 */ /* 0x000fe2000f8e18ff */
[C---:B--2---:R-:W-:Y:S02]  /*5c10*/  IMAD R0, R78.reuse, R4, RZ ;  /* 0x000000044e007224 */ /* 0x044fe400078e02ff */
[C---:B------:R-:W-:Y:S02]  /*5c20*/  IMAD R2, R78.reuse, R5, RZ ;  /* 0x000000054e027224 */ /* 0x040fe400078e02ff */
[----:B------:R-:W-:Y:S02]  /*5c30*/  IMAD R3, R78, R6, RZ ;  /* 0x000000064e037224 */ /* 0x000fe400078e02ff */
[-C--:B------:R-:W-:Y:S01]  /*5c40*/  IMAD R0, R81, R82.reuse, R0 ;  /* 0x0000005251007224 */ /* 0x080fe200078e0200 */
[----:B------:R-:W-:Y:S01]  /*5c50*/  SHF.R.S32.HI R81, RZ, 0x18, R100 ;  /* 0x00000018ff517819 */ /* 0x000fe20000011464 */
[-C--:B------:R-:W-:Y:S01]  /*5c60*/  IMAD R2, R83, R82.reuse, R2 ;  /* 0x0000005253027224 */ /* 0x080fe200078e0202 */
[C---:B------:R-:W-:Y:S01]  /*5c70*/  PRMT R83, R101.reuse, 0x8880, RZ ;  /* 0x0000888065537816 */ /* 0x040fe200000000ff */
[----:B------:R-:W-:Y:S01]  /*5c80*/  IMAD R3, R84, R82, R3 ;  /* 0x0000005254037224 */ /* 0x000fe200078e0203 */
[----:B------:R-:W-:Y:S01]  /*5c90*/  SHF.L.U32 R84, R101, 0x10, RZ ;  /* 0x0000001065547819 */ /* 0x000fe200000006ff */
[C---:B------:R-:W-:Y:S01]  /*5ca0*/  IMAD R7, R78.reuse, R7, RZ ;  /* 0x000000074e077224 */ /* 0x040fe200078e02ff */
[----:B------:R-:W-:Y:S01]  /*5cb0*/  @P6 SHF.L.U32 R119, R159, 0x1f, RZ ;  /* 0x0000001f9f776819 */ /* 0x000fe200000006ff */
[C---:B------:R-:W-:Y:S01]  /*5cc0*/  IMAD R4, R78.reuse, R8, RZ ;  /* 0x000000084e047224 */ /* 0x040fe200078e02ff */
[----:B------:R-:W-:Y:S01]  /*5cd0*/  SHF.R.S32.HI R84, RZ, 0x18, R84 ;  /* 0x00000018ff547819 */ /* 0x000fe20000011454 */
[----:B------:R-:W-:Y:S02]  /*5ce0*/  IMAD R5, R78, R9, RZ ;  /* 0x000000094e057224 */ /* 0x000fe400078e02ff */
[----:B------:R-:W-:Y:S01]  /*5cf0*/  IMAD R7, R81, R82, R7 ;  /* 0x0000005251077224 */ /* 0x000fe200078e0207 */
[----:B------:R-:W-:Y:S01]  /*5d00*/  PRMT R81, R102, 0x8880, RZ ;  /* 0x0000888066517816 */ /* 0x000fe200000000ff */
[----:B------:R-:W-:Y:S02]  /*5d10*/  IMAD R6, R78, R10, RZ ;  /* 0x0000000a4e067224 */ /* 0x000fe400078e02ff */
[-C--:B------:R-:W-:Y:S01]  /*5d20*/  IMAD R4, R83, R82.reuse, R4 ;  /* 0x0000005253047224 */ /* 0x080fe200078e0204 */
[----:B------:R-:W-:Y:S01]  /*5d30*/  I2IP.S8.S32.SAT R105, R7, R3, RZ ;  /* 0x0000000307697239 */ /* 0x000fe200000014ff */
[----:B------:R-:W-:Y:S01]  /*5d40*/  IMAD R5, R84, R82, R5 ;  /* 0x0000005254057224 */ /* 0x000fe200078e0205 */
[----:B------:R-:W-:Y:S01]  /*5d50*/  SHF.L.U32 R83, R102, 0x10, RZ ;  /* 0x0000001066537819 */ /* 0x000fe200000006ff */
[----:B------:R-:W-:Y:S01]  /*5d60*/  IMAD R11, R78, R11, RZ ;  /* 0x0000000b4e0b7224 */ /* 0x000fe200078e02ff */
[----:B------:R-:W-:Y:S01]  /*5d70*/  I2IP.S8.S32.SAT R104, R2, R0, R105 ;  /* 0x0000000002687239 */ /* 0x000fe20000001469 */
[----:B------:R-:W-:Y:S01]  /*5d80*/  IMAD R6, R85, R82, R6 ;  /* 0x0000005255067224 */ /* 0x000fe200078e0206 */
[----:B------:R-:W-:Y:S01]  /*5d90*/  SHF.R.S32.HI R83, RZ, 0x18, R83 ;  /* 0x00000018ff537819 */ /* 0x000fe20000011453 */
[----:B------:R-:W-:Y:S01]  /*5da0*/  IMAD R8, R78, R12, RZ ;  /* 0x0000000c4e087224 */ /* 0x000fe200078e02ff */
[----:B------:R-:W-:Y:S01]  /*5db0*/  SHF.L.U32 R85, R102, 0x8, RZ ;  /* 0x0000000866557819 */ /* 0x000fe200000006ff */
[----:B------:R-:W-:Y:S02]  /*5dc0*/  IMAD R9, R78, R13, RZ ;  /* 0x0000000d4e097224 */ /* 0x000fe400078e02ff */
[----:B------:R-:W-:Y:S01]  /*5dd0*/  IMAD R11, R86, R82, R11 ;  /* 0x00000052560b7224 */ /* 0x000fe200078e020b */
[----:B------:R-:W-:Y:S01]  /*5de0*/  SHF.R.S32.HI R85, RZ, 0x18, R85 ;  /* 0x00000018ff557819 */ /* 0x000fe20000011455 */
[C---:B------:R-:W-:Y:S01]  /*5df0*/  IMAD R10, R78.reuse, R14, RZ ;  /* 0x0000000e4e0a7224 */ /* 0x040fe200078e02ff */
[----:B------:R-:W-:Y:S01]  /*5e00*/  SHF.R.S32.HI R86, RZ, 0x18, R103 ;  /* 0x00000018ff567819 */ /* 0x000fe20000011467 */
[----:B------:R-:W-:Y:S01]  /*5e10*/  IMAD R8, R81, R82, R8 ;  /* 0x0000005251087224 */ /* 0x000fe200078e0208 */
[----:B------:R-:W-:Y:S01]  /*5e20*/  I2IP.S8.S32.SAT R106, R11, R6, RZ ;  /* 0x000000060b6a7239 */ /* 0x000fe200000014ff */
[----:B------:R-:W-:Y:S01]  /*5e30*/  IMAD R9, R83, R82, R9 ;  /* 0x0000005253097224 */ /* 0x000fe200078e0209 */
[C---:B------:R-:W-:Y:S01]  /*5e40*/  PRMT R83, R103.reuse, 0x8880, RZ ;  /* 0x0000888067537816 */ /* 0x040fe200000000ff */
[----:B------:R-:W-:Y:S01]  /*5e50*/  IMAD.U32 R84, R103, 0x10000, RZ ;  /* 0x0001000067547824 */ /* 0x000fe200078e00ff */
[----:B------:R-:W-:Y:S01]  /*5e60*/  I2IP.S8.S32.SAT R105, R5, R4, R106 ;  /* 0x0000000405697239 */ /* 0x000fe2000000146a */
[C---:B------:R-:W-:Y:S01]  /*5e70*/  IMAD R15, R78.reuse, R15, RZ ;  /* 0x0000000f4e0f7224 */ /* 0x040fe200078e02ff */
[----:B------:R-:W-:Y:S01]  /*5e80*/  SHF.R.S32.HI R81, RZ, 0x18, R102 ;  /* 0x00000018ff517819 */ /* 0x000fe20000011466 */
[----:B------:R-:W-:Y:S01]  /*5e90*/  IMAD R10, R85, R82, R10 ;  /* 0x00000052550a7224 */ /* 0x000fe200078e020a */
[----:B------:R-:W-:Y:S01]  /*5ea0*/  SHF.R.S32.HI R84, RZ, 0x18, R84 ;  /* 0x00000018ff547819 */ /* 0x000fe20000011454 */
[C---:B------:R-:W-:Y:S01]  /*5eb0*/  IMAD R12, R78.reuse, R16, RZ ;  /* 0x000000104e0c7224 */ /* 0x040fe200078e02ff */
[----:B------:R-:W-:Y:S01]  /*5ec0*/  SHF.L.U32 R85, R103, 0x8, RZ ;  /* 0x0000000867557819 */ /* 0x000fe200000006ff */
[----:B------:R-:W-:Y:S02]  /*5ed0*/  IMAD R13, R78, R17, RZ ;  /* 0x000000114e0d7224 */ /* 0x000fe400078e02ff */
[----:B------:R-:W-:Y:S01]  /*5ee0*/  IMAD R15, R81, R82, R15 ;  /* 0x00000052510f7224 */ /* 0x000fe200078e020f */
[----:B------:R-:W-:Y:S01]  /*5ef0*/  PRMT R81, R88, 0x8880, RZ ;  /* 0x0000888058517816 */ /* 0x000fe200000000ff */
[----:B------:R-:W-:Y:S01]  /*5f00*/  IMAD R14, R78, R18, RZ ;  /* 0x000000124e0e7224 */ /* 0x000fe200078e02ff */
[----:B------:R-:W-:Y:S01]  /*5f10*/  SHF.R.S32.HI R85, RZ, 0x18, R85 ;  /* 0x00000018ff557819 */ /* 0x000fe20000011455 */
[----:B------:R-:W-:Y:S01]  /*5f20*/  IMAD R12, R83, R82, R12 ;  /* 0x00000052530c7224 */ /* 0x000fe200078e020c */
[----:B------:R-:W-:Y:S01]  /*5f30*/  I2IP.S8.S32.SAT R106, R15, R10, RZ ;  /* 0x0000000a0f6a7239 */ /* 0x000fe200000014ff */
[----:B------:R-:W-:Y:S01]  /*5f40*/  IMAD R13, R84, R82, R13 ;  /* 0x00000052540d7224 */ /* 0x000fe200078e020d */
[----:B------:R-:W-:Y:S01]  /*5f50*/  SHF.L.U32 R83, R88, 0x10, RZ ;  /* 0x0000001058537819 */ /* 0x000fe200000006ff */
[C---:B------:R-:W-:Y:S01]  /*5f60*/  IMAD R19, R78.reuse, R19, RZ ;  /* 0x000000134e137224 */ /* 0x040fe200078e02ff */
[----:B------:R-:W-:Y:S01]  /*5f70*/  I2IP.S8.S32.SAT R106, R9, R8, R106 ;  /* 0x00000008096a7239 */ /* 0x000fe2000000146a */
[----:B------:R-:W-:Y:S01]  /*5f80*/  IMAD R14, R85, R82, R14 ;  /* 0x00000052550e7224 */ /* 0x000fe200078e020e */
[----:B------:R-:W-:Y:S01]  /*5f90*/  SHF.R.S32.HI R83, RZ, 0x18, R83 ;  /* 0x00000018ff537819 */ /* 0x000fe20000011453 */
[C---:B------:R-:W-:Y:S01]  /*5fa0*/  IMAD R16, R78.reuse, R20, RZ ;  /* 0x000000144e107224 */ /* 0x040fe200078e02ff */
[----:B------:R-:W-:Y:S01]  /*5fb0*/  SHF.L.U32 R84, R89, 0x10, RZ ;  /* 0x0000001059547819 */ /* 0x000fe200000006ff */
[----:B------:R-:W-:Y:S01]  /*5fc0*/  IMAD R17, R78, R21, RZ ;  /* 0x000000154e117224 */ /* 0x000fe200078e02ff */
[----:B------:R-:W-:Y:S01]  /*5fd0*/  SHF.L.U32 R85, R88, 0x8, RZ ;  /* 0x0000000858557819 */ /* 0x000fe200000006ff */
[----:B------:R-:W-:Y:S01]  /*5fe0*/  IMAD R19, R86, R82, R19 ;  /* 0x0000005256137224 */ /* 0x000fe200078e0213 */
[----:B------:R-:W-:Y:S01]  /*5ff0*/  SHF.R.S32.HI R84, RZ, 0x18, R84 ;  /* 0x00000018ff547819 */ /* 0x000fe20000011454 */
[C---:B------:R-:W-:Y:S01]  /*6000*/  IMAD R18, R78.reuse, R22, RZ ;  /* 0x000000164e127224 */ /* 0x040fe200078e02ff */
[----:B------:R-:W-:Y:S01]  /*6010*/  SHF.R.S32.HI R85, RZ, 0x18, R85 ;  /* 0x00000018ff557819 */ /* 0x000fe20000011455 */
[----:B------:R-:W-:Y:S01]  /*6020*/  IMAD R16, R81, R82, R16 ;  /* 0x0000005251107224 */ /* 0x000fe200078e0210 */
[----:B------:R-:W-:Y:S01]  /*6030*/  I2IP.S8.S32.SAT R107, R19, R14, RZ ;  /* 0x0000000e136b7239 */ /* 0x000fe200000014ff */
[-C--:B------:R-:W-:Y:S01]  /*6040*/  IMAD R17, R83, R82.reuse, R17 ;  /* 0x0000005253117224 */ /* 0x080fe200078e0211 */
[----:B------:R-:W-:Y:S01]  /*6050*/  PRMT R83, R89, 0x8880, RZ ;  /* 0x0000888059537816 */ /* 0x000fe200000000ff */
[C---:B------:R-:W-:Y:S01]  /*6060*/  IMAD R23, R78.reuse, R23, RZ ;  /* 0x000000174e177224 */ /* 0x040fe200078e02ff */
[----:B------:R-:W-:Y:S01]  /*6070*/  SHF.R.S32.HI R81, RZ, 0x18, R88 ;  /* 0x00000018ff517819 */ /* 0x000fe20000011458 */
[----:B------:R-:W-:Y:S01]  /*6080*/  IMAD R18, R85, R82, R18 ;  /* 0x0000005255127224 */ /* 0x000fe200078e0212 */
[----:B------:R-:W-:Y:S01]  /*6090*/  SHF.L.U32 R85, R89, 0x8, RZ ;  /* 0x0000000859557819 */ /* 0x000fe200000006ff */
[C---:B------:R-:W-:Y:S01]  /*60a0*/  IMAD R20, R78.reuse, R24, RZ ;  /* 0x000000184e147224 */ /* 0x040fe200078e02ff */
[----:B------:R-:W-:Y:S01]  /*60b0*/  I2IP.S8.S32.SAT R107, R13, R12, R107 ;  /* 0x0000000c0d6b7239 */ /* 0x000fe2000000146b */
[----:B------:R-:W-:Y:S01]  /*60c0*/  IMAD R21, R78, R25, RZ ;  /* 0x000000194e157224 */ /* 0x000fe200078e02ff */
[----:B------:R-:W-:Y:S01]  /*60d0*/  SHF.R.S32.HI R85, RZ, 0x18, R85 ;  /* 0x00000018ff557819 */ /* 0x000fe20000011455 */
[----:B------:R-:W-:Y:S01]  /*60e0*/  IMAD R23, R81, R82, R23 ;  /* 0x0000005251177224 */ /* 0x000fe200078e0217 */
[----:B------:R-:W-:Y:S01]  /*60f0*/  PRMT R81, R90, 0x8880, RZ ;  /* 0x000088805a517816 */ /* 0x000fe200000000ff */
[----:B------:R-:W-:Y:S01]  /*6100*/  IMAD R22, R78, R26, RZ ;  /* 0x0000001a4e167224 */ /* 0x000fe200078e02ff */
[----:B------:R1:W-:Y:S01]  /*6110*/  STS.128 [R153+UR49+0x8200], R104 ;  /* 0x0082006899007988 */ /* 0x0003e20008000c31 */
[----:B------:R-:W-:Y:S01]  /*6120*/  IMAD R20, R83, R82, R20 ;  /* 0x0000005253147224 */ /* 0x000fe200078e0214 */
[----:B------:R-:W-:Y:S01]  /*6130*/  I2IP.S8.S32.SAT R112, R23, R18, RZ ;  /* 0x0000001217707239 */ /* 0x000fe200000014ff */
[----:B------:R-:W-:Y:S01]  /*6140*/  IMAD R21, R84, R82, R21 ;  /* 0x0000005254157224 */ /* 0x000fe200078e0215 */
[----:B------:R-:W-:Y:S01]  /*6150*/  SHF.R.S32.HI R86, RZ, 0x18, R89 ;  /* 0x00000018ff567819 */ /* 0x000fe20000011459 */
[----:B------:R-:W-:Y:S01]  /*6160*/  IMAD.U32 R83, R90, 0x10000, RZ ;  /* 0x000100005a537824 */ /* 0x000fe200078e00ff */
[----:B------:R-:W-:Y:S01]  /*6170*/  I2IP.S8.S32.SAT R112, R17, R16, R112 ;  /* 0x0000001011707239 */ /* 0x000fe20000001470 */
[----:B------:R-:W-:Y:S01]  /*6180*/  IMAD R27, R78, R27, RZ ;  /* 0x0000001b4e1b7224 */ /* 0x000fe200078e02ff */
[----:B------:R-:W-:Y:S01]  /*6190*/  SHF.L.U32 R84, R91, 0x10, RZ ;  /* 0x000000105b547819 */ /* 0x000fe200000006ff */
[----:B------:R-:W-:Y:S01]  /*61a0*/  IMAD R22, R85, R82, R22 ;  /* 0x0000005255167224 */ /* 0x000fe200078e0216 */
[----:B------:R-:W-:Y:S01]  /*61b0*/  SHF.L.U32 R85, R90, 0x8, RZ ;  /* 0x000000085a557819 */ /* 0x000fe200000006ff */
[C---:B------:R-:W-:Y:S01]  /*61c0*/  IMAD R24, R78.reuse, R28, RZ ;  /* 0x0000001c4e187224 */ /* 0x040fe200078e02ff */
[----:B------:R-:W-:Y:S01]  /*61d0*/  SHF.R.S32.HI R83, RZ, 0x18, R83 ;  /* 0x00000018ff537819 */ /* 0x000fe20000011453 */
[----:B------:R-:W-:Y:S01]  /*61e0*/  IMAD R25, R78, R29, RZ ;  /* 0x0000001d4e197224 */ /* 0x000fe200078e02ff */
[----:B------:R-:W-:Y:S01]  /*61f0*/  SHF.R.S32.HI R84, RZ, 0x18, R84 ;  /* 0x00000018ff547819 */ /* 0x000fe20000011454 */
[----:B------:R-:W-:Y:S01]  /*6200*/  IMAD R27, R86, R82, R27 ;  /* 0x00000052561b7224 */ /* 0x000fe200078e021b */
[----:B------:R-:W-:Y:S01]  /*6210*/  SHF.R.S32.HI R85, RZ, 0x18, R85 ;  /* 0x00000018ff557819 */ /* 0x000fe20000011455 */
[C---:B------:R-:W-:Y:S01]  /*6220*/  IMAD R26, R78.reuse, R30, RZ ;  /* 0x0000001e4e1a7224 */ /* 0x040fe200078e02ff */
[----:B------:R-:W-:Y:S01]  /*6230*/  SHF.R.S32.HI R86, RZ, 0x18, R91 ;  /* 0x00000018ff567819 */ /* 0x000fe2000001145b */
[----:B------:R-:W-:Y:S01]  /*6240*/  IMAD R24, R81, R82, R24 ;  /* 0x0000005251187224 */ /* 0x000fe200078e0218 */
[----:B------:R-:W-:Y:S01]  /*6250*/  I2IP.S8.S32.SAT R113, R27, R22, RZ ;  /* 0x000000161b717239 */ /* 0x000fe200000014ff */
[----:B------:R-:W-:Y:S01]  /*6260*/  IMAD R25, R83, R82, R25 ;  /* 0x0000005253197224 */ /* 0x000fe200078e0219 */
[----:B------:R-:W-:Y:S01]  /*6270*/  SHF.R.S32.HI R81, RZ, 0x18, R90 ;  /* 0x00000018ff517819 */ /* 0x000fe2000001145a */
[C---:B------:R-:W-:Y:S01]  /*6280*/  IMAD R31, R78.reuse, R31, RZ ;  /* 0x0000001f4e1f7224 */ /* 0x040fe200078e02ff */
[----:B------:R-:W-:Y:S01]  /*6290*/  I2IP.S8.S32.SAT R113, R21, R20, R113 ;  /* 0x0000001415717239 */ /* 0x000fe20000001471 */
[----:B------:R-:W-:Y:S01]  /*62a0*/  IMAD R26, R85, R82, R26 ;  /* 0x00000052551a7224 */ /* 0x000fe200078e021a */
[C---:B------:R-:W-:Y:S01]  /*62b0*/  PRMT R83, R91.reuse, 0x8880, RZ ;  /* 0x000088805b537816 */ /* 0x040fe200000000ff */
[C---:B------:R-:W-:Y:S01]  /*62c0*/  IMAD R28, R78.reuse, R32, RZ ;  /* 0x000000204e1c7224 */ /* 0x040fe200078e02ff */
[----:B------:R-:W-:Y:S01]  /*62d0*/  SHF.L.U32 R85, R91, 0x8, RZ ;  /* 0x000000085b557819 */ /* 0x000fe200000006ff */
[C---:B------:R-:W-:Y:S02]  /*62e0*/  IMAD R29, R78.reuse, R33, RZ ;  /* 0x000000214e1d7224 */ /* 0x040fe400078e02ff */
[----:B------:R-:W-:Y:S01]  /*62f0*/  IMAD R31, R81, R82, R31 ;  /* 0x00000052511f7224 */ /* 0x000fe200078e021f */
[----:B------:R-:W-:Y:S01]  /*6300*/  SHF.R.S32.HI R85, RZ, 0x18, R85 ;  /* 0x00000018ff557819 */ /* 0x000fe20000011455 */
[----:B------:R-:W-:Y:S01]  /*6310*/  IMAD R30, R78, R34, RZ ;  /* 0x000000224e1e7224 */ /* 0x000fe200078e02ff */
[----:B------:R-:W-:Y:S01]  /*6320*/  PRMT R81, R92, 0x8880, RZ ;  /* 0x000088805c517816 */ /* 0x000fe200000000ff */
[----:B------:R-:W-:Y:S01]  /*6330*/  IMAD R28, R83, R82, R28 ;  /* 0x00000052531c7224 */ /* 0x000fe200078e021c */
[----:B------:R-:W-:Y:S01]  /*6340*/  I2IP.S8.S32.SAT R114, R31, R26, RZ ;  /* 0x0000001a1f727239 */ /* 0x000fe200000014ff */
[----:B------:R-:W-:Y:S01]  /*6350*/  IMAD R29, R84, R82, R29 ;  /* 0x00000052541d7224 */ /* 0x000fe200078e021d */
[----:B------:R-:W-:Y:S01]  /*6360*/  SHF.L.U32 R83, R92, 0x10, RZ ;  /* 0x000000105c537819 */ /* 0x000fe200000006ff */
[----:B------:R-:W-:Y:S01]  /*6370*/  IMAD R35, R78, R35, RZ ;  /* 0x000000234e237224 */ /* 0x000fe200078e02ff */
[----:B------:R-:W-:Y:S01]  /*6380*/  I2IP.S8.S32.SAT R114, R25, R24, R114 ;  /* 0x0000001819727239 */ /* 0x000fe20000001472 */
[----:B------:R-:W-:Y:S01]  /*6390*/  IMAD R30, R85, R82, R30 ;  /* 0x00000052551e7224 */ /* 0x000fe200078e021e */
[----:B------:R-:W-:Y:S01]  /*63a0*/  SHF.L.U32 R85, R92, 0x8, RZ ;  /* 0x000000085c557819 */ /* 0x000fe200000006ff */
[C---:B------:R-:W-:Y:S01]  /*63b0*/  IMAD R32, R78.reuse, R36, RZ ;  /* 0x000000244e207224 */ /* 0x040fe200078e02ff */
[----:B------:R-:W-:Y:S01]  /*63c0*/  SHF.R.S32.HI R83, RZ, 0x18, R83 ;  /* 0x00000018ff537819 */ /* 0x000fe20000011453 */
[----:B------:R-:W-:Y:S01]  /*63d0*/  IMAD R33, R78, R37, RZ ;  /* 0x000000254e217224 */ /* 0x000fe200078e02ff */
[----:B------:R-:W-:Y:S01]  /*63e0*/  SHF.R.S32.HI R85, RZ, 0x18, R85 ;  /* 0x00000018ff557819 */ /* 0x000fe20000011455 */
[----:B------:R-:W-:Y:S01]  /*63f0*/  IMAD R35, R86, R82, R35 ;  /* 0x0000005256237224 */ /* 0x000fe200078e0223 */
[----:B------:R-:W-:Y:S01]  /*6400*/  PRMT R84, R93, 0x8880, RZ ;  /* 0x000088805d547816 */ /* 0x000fe200000000ff */
[----:B------:R-:W-:Y:S01]  /*6410*/  IMAD R34, R78, R38, RZ ;  /* 0x000000264e227224 */ /* 0x000fe200078e02ff */
[----:B------:R-:W-:Y:S01]  /*6420*/  SHF.L.U32 R86, R96, 0x10, RZ ;  /* 0x0000001060567819 */ /* 0x000fe200000006ff */
[----:B------:R-:W-:Y:S01]  /*6430*/  IMAD R32, R81, R82, R32 ;  /* 0x0000005251207224 */ /* 0x000fe200078e0220 */
[----:B------:R-:W-:Y:S01]  /*6440*/  SHF.R.S32.HI R81, RZ, 0x18, R92 ;  /* 0x00000018ff517819 */ /* 0x000fe2000001145c */
[C---:B------:R-:W-:Y:S01]  /*6450*/  IMAD R39, R78.reuse, R39, RZ ;  /* 0x000000274e277224 */ /* 0x040fe200078e02ff */
[----:B------:R-:W-:Y:S01]  /*6460*/  I2IP.S8.S32.SAT R115, R35, R30, RZ ;  /* 0x0000001e23737239 */ /* 0x000fe200000014ff */
[-C--:B------:R-:W-:Y:S02]  /*6470*/  IMAD R33, R83, R82.reuse, R33 ;  /* 0x0000005253217224 */ /* 0x080fe400078e0221 */
[----:B------:R-:W-:Y:S01]  /*6480*/  IMAD R34, R85, R82, R34 ;  /* 0x0000005255227224 */ /* 0x000fe200078e0222 */
[----:B------:R-:W-:Y:S01]  /*6490*/  I2IP.S8.S32.SAT R115, R29, R28, R115 ;  /* 0x0000001c1d737239 */ /* 0x000fe20000001473 */
[C---:B------:R-:W-:Y:S01]  /*64a0*/  IMAD.U32 R83, R93.reuse, 0x10000, RZ ;  /* 0x000100005d537824 */ /* 0x040fe200078e00ff */
[----:B------:R-:W-:Y:S01]  /*64b0*/  SHF.L.U32 R85, R93, 0x8, RZ ;  /* 0x000000085d557819 */ /* 0x000fe200000006ff */
[----:B------:R-:W-:Y:S01]  /*64c0*/  IMAD R39, R81, R82, R39 ;  /* 0x0000005251277224 */ /* 0x000fe200078e0227 */
[----:B------:R-:W-:Y:S01]  /*64d0*/  MOV R81, R84 ;  /* 0x0000005400517202 */ /* 0x000fe20000000f00 */
[C---:B------:R-:W-:Y:S01]  /*64e0*/  IMAD R36, R78.reuse, R40, RZ ;  /* 0x000000284e247224 */ /* 0x040fe200078e02ff */
[----:B------:R-:W-:Y:S01]  /*64f0*/  SHF.R.S32.HI R83, RZ, 0x18, R83 ;  /* 0x00000018ff537819 */ /* 0x000fe20000011453 */
[C---:B------:R-:W-:Y:S01]  /*6500*/  IMAD R37, R78.reuse, R41, RZ ;  /* 0x000000294e257224 */ /* 0x040fe200078e02ff */
[----:B------:R-:W-:Y:S01]  /*6510*/  SHF.R.S32.HI R85, RZ, 0x18, R85 ;  /* 0x00000018ff557819 */ /* 0x000fe20000011455 */
[C---:B------:R-:W-:Y:S01]  /*6520*/  IMAD R38, R78.reuse, R42, RZ ;  /* 0x0000002a4e267224 */ /* 0x040fe200078e02ff */
[----:B------:R1:W-:Y:S01]  /*6530*/  STS.128 [R172+0x8200], R112 ;  /* 0x00820070ac007388 */ /* 0x0003e20000000c00 */
[----:B------:R-:W-:Y:S01]  /*6540*/  IMAD R36, R81, R82, R36 ;  /* 0x0000005251247224 */ /* 0x000fe200078e0224 */
[----:B------:R-:W-:Y:S01]  /*6550*/  I2IP.S8.S32.SAT R120, R39, R34, RZ ;  /* 0x0000002227787239 */ /* 0x000fe200000014ff */
[-C--:B------:R-:W-:Y:S01]  /*6560*/  IMAD R37, R83, R82.reuse, R37 ;  /* 0x0000005253257224 */ /* 0x080fe200078e0225 */
[----:B------:R-:W-:Y:S01]  /*6570*/  SHF.R.S32.HI R84, RZ, 0x18, R93 ;  /* 0x00000018ff547819 */ /* 0x000fe2000001145d */
[----:B------:R-:W-:Y:S01]  /*6580*/  IMAD R43, R78, R43, RZ ;  /* 0x0000002b4e2b7224 */ /* 0x000fe200078e02ff */
[C---:B------:R-:W-:Y:S01]  /*6590*/  SHF.L.U32 R83, R94.reuse, 0x10, RZ ;  /* 0x000000105e537819 */ /* 0x040fe200000006ff */
[----:B------:R-:W-:Y:S01]  /*65a0*/  IMAD R38, R85, R82, R38 ;  /* 0x0000005255267224 */ /* 0x000fe200078e0226 */
[----:B------:R-:W-:Y:S01]  /*65b0*/  PRMT R81, R94, 0x8880, RZ ;  /* 0x000088805e517816 */ /* 0x000fe200000000ff */
[----:B------:R-:W-:Y:S01]  /*65c0*/  IMAD R40, R78, R44, RZ ;  /* 0x0000002c4e287224 */ /* 0x000fe200078e02ff */
[----:B------:R-:W-:Y:S01]  /*65d0*/  SHF.L.U32 R85, R94, 0x8, RZ ;  /* 0x000000085e557819 */ /* 0x000fe200000006ff */
[----:B------:R-:W-:Y:S01]  /*65e0*/  IMAD R41, R78, R45, RZ ;  /* 0x0000002d4e297224 */ /* 0x000fe200078e02ff */
[----:B------:R-:W-:Y:S01]  /*65f0*/  SHF.R.S32.HI R83, RZ, 0x18, R83 ;  /* 0x00000018ff537819 */ /* 0x000fe20000011453 */
[----:B------:R-:W-:Y:S01]  /*6600*/  IMAD R43, R84, R82, R43 ;  /* 0x00000052542b7224 */ /* 0x000fe200078e022b */
[----:B------:R-:W-:Y:S01]  /*6610*/  SHF.R.S32.HI R85, RZ, 0x18, R85 ;  /* 0x00000018ff557819 */ /* 0x000fe20000011455 */
[C---:B------:R-:W-:Y:S01]  /*6620*/  IMAD R42, R78.reuse, R46, RZ ;  /* 0x0000002e4e2a7224 */ /* 0x040fe200078e02ff */
[----:B------:R-:W-:Y:S01]  /*6630*/  I2IP.S8.S32.SAT R120, R33, R32, R120 ;  /* 0x0000002021787239 */ /* 0x000fe20000001478 */
[----:B------:R-:W-:Y:S01]  /*6640*/  IMAD R40, R81, R82, R40 ;  /* 0x0000005251287224 */ /* 0x000fe200078e0228 */
[----:B------:R-:W-:Y:S01]  /*6650*/  SHF.R.S32.HI R84, RZ, 0x18, R94 ;  /* 0x00000018ff547819 */ /* 0x000fe2000001145e */
[----:B------:R-:W-:Y:S01]  /*6660*/  IMAD R47, R78, R47, RZ ;  /* 0x0000002f4e2f7224 */ /* 0x000fe200078e02ff */
[----:B------:R-:W-:Y:S01]  /*6670*/  I2IP.S8.S32.SAT R121, R43, R38, RZ ;  /* 0x000000262b797239 */ /* 0x000fe200000014ff */
[-C--:B------:R-:W-:Y:S01]  /*6680*/  IMAD R41, R83, R82.reuse, R41 ;  /* 0x0000005253297224 */ /* 0x080fe200078e0229 */
[----:B------:R-:W-:Y:S01]  /*6690*/  PRMT R81, R95, 0x8880, RZ ;  /* 0x000088805f517816 */ /* 0x000fe200000000ff */
[-C--:B------:R-:W-:Y:S01]  /*66a0*/  IMAD R42, R85, R82.reuse, R42 ;  /* 0x00000052552a7224 */ /* 0x080fe200078e022a */
[----:B------:R-:W-:Y:S01]  /*66b0*/  SHF.L.U32 R83, R95, 0x10, RZ ;  /* 0x000000105f537819 */ /* 0x000fe200000006ff */
[----:B------:R-:W-:Y:S01]  /*66c0*/  IMAD R47, R84, R82, R47 ;  /* 0x00000052542f7224 */ /* 0x000fe200078e022f */
[----:B------:R-:W-:Y:S01]  /*66d0*/  I2IP.S8.S32.SAT R121, R37, R36, R121 ;  /* 0x0000002425797239 */ /* 0x000fe20000001479 */
[C---:B------:R-:W-:Y:S01]  /*66e0*/  IMAD R44, R78.reuse, R48, RZ ;  /* 0x000000304e2c7224 */ /* 0x040fe200078e02ff */
[----:B------:R-:W-:Y:S01]  /*66f0*/  SHF.R.S32.HI R83, RZ, 0x18, R83 ;  /* 0x00000018ff537819 */ /* 0x000fe20000011453 */
[----:B------:R-:W-:Y:S01]  /*6700*/  IMAD.SHL.U32 R84, R95, 0x100, RZ ;  /* 0x000001005f547824 */ /* 0x000fe200078e00ff */
[----:B------:R-:W-:Y:S01]  /*6710*/  I2IP.S8.S32.SAT R122, R47, R42, RZ ;  /* 0x0000002a2f7a7239 */ /* 0x000fe200000014ff */
[----:B------:R-:W-:Y:S01]  /*6720*/  IMAD R45, R78, R49, RZ ;  /* 0x000000314e2d7224 */ /* 0x000fe200078e02ff */
[----:B------:R-:W-:Y:S01]  /*6730*/  PRMT R85, R96, 0x8880, RZ ;  /* 0x0000888060557816 */ /* 0x000fe200000000ff */
[----:B------:R-:W-:Y:S01]  /*6740*/  IMAD R44, R81, R82, R44 ;  /* 0x00000052512c7224 */ /* 0x000fe200078e022c */
[----:B------:R-:W-:Y:S01]  /*6750*/  SHF.R.S32.HI R81, RZ, 0x18, R84 ;  /* 0x00000018ff517819 */ /* 0x000fe20000011454 */
[C---:B------:R-:W-:Y:S01]  /*6760*/  IMAD R46, R78.reuse, R50, RZ ;  /* 0x000000324e2e7224 */ /* 0x040fe200078e02ff */
[----:B------:R-:W-:Y:S01]  /*6770*/  I2IP.S8.S32.SAT R122, R41, R40, R122 ;  /* 0x00000028297a7239 */ /* 0x000fe2000000147a */
[----:B------:R-:W-:Y:S01]  /*6780*/  IMAD R45, R83, R82, R45 ;  /* 0x00000052532d7224 */ /* 0x000fe200078e022d */
[----:B------:R-:W-:Y:S01]  /*6790*/  SHF.R.S32.HI R83, RZ, 0x18, R95 ;  /* 0x00000018ff537819 */ /* 0x000fe2000001145f */
[----:B------:R-:W-:Y:S01]  /*67a0*/  IMAD R51, R78, R51, RZ ;  /* 0x000000334e337224 */ /* 0x000fe200078e02ff */
[----:B------:R-:W-:Y:S01]  /*67b0*/  SHF.L.U32 R84, R96, 0x8, RZ ;  /* 0x0000000860547819 */ /* 0x000fe200000006ff */
[C---:B------:R-:W-:Y:S02]  /*67c0*/  IMAD R48, R78.reuse, R52, RZ ;  /* 0x000000344e307224 */ /* 0x040fe400078e02ff */
[-C--:B------:R-:W-:Y:S01]  /*67d0*/  IMAD R46, R81, R82.reuse, R46 ;  /* 0x00000052512e7224 */ /* 0x080fe200078e022e */
[----:B------:R-:W-:Y:S01]  /*67e0*/  SHF.R.S32.HI R81, RZ, 0x18, R86 ;  /* 0x00000018ff517819 */ /* 0x000fe20000011456 */
[C---:B------:R-:W-:Y:S01]  /*67f0*/  IMAD R49, R78.reuse, R53, RZ ;  /* 0x000000354e317224 */ /* 0x040fe200078e02ff */
[----:B------:R-:W-:Y:S01]  /*6800*/  SHF.R.S32.HI R86, RZ, 0x18, R99 ;  /* 0x00000018ff567819 */ /* 0x000fe20000011463 */
[----:B------:R-:W-:Y:S01]  /*6810*/  IMAD R51, R83, R82, R51 ;  /* 0x0000005253337224 */ /* 0x000fe200078e0233 */
[----:B------:R-:W-:Y:S01]  /*6820*/  SHF.R.S32.HI R83, RZ, 0x18, R84 ;  /* 0x00000018ff537819 */ /* 0x000fe20000011454 */
[C---:B------:R-:W-:Y:S01]  /*6830*/  IMAD R50, R78.reuse, R54, RZ ;  /* 0x000000364e327224 */ /* 0x040fe200078e02ff */
[----:B------:R-:W-:Y:S01]  /*6840*/  SHF.R.S32.HI R84, RZ, 0x18, R96 ;  /* 0x00000018ff547819 */ /* 0x000fe20000011460 */
[----:B------:R-:W-:Y:S01]  /*6850*/  IMAD R48, R85, R82, R48 ;  /* 0x0000005255307224 */ /* 0x000fe200078e0230 */
[----:B------:R-:W-:Y:S01]  /*6860*/  I2IP.S8.S32.SAT R123, R51, R46, RZ ;  /* 0x0000002e337b7239 */ /* 0x000fe200000014ff */
[C---:B------:R-:W-:Y:S01]  /*6870*/  IMAD R55, R78.reuse, R55, RZ ;  /* 0x000000374e377224 */ /* 0x040fe200078e02ff */
[----:B------:R-:W-:Y:S01]  /*6880*/  SHF.L.U32 R85, R97, 0x10, RZ ;  /* 0x0000001061557819 */ /* 0x000fe200000006ff */
[----:B------:R-:W-:Y:S01]  /*6890*/  IMAD R49, R81, R82, R49 ;  /* 0x0000005251317224 */ /* 0x000fe200078e0231 */
[----:B------:R-:W-:Y:S01]  /*68a0*/  PRMT R81, R97, 0x8880, RZ ;  /* 0x0000888061517816 */ /* 0x000fe200000000ff */
[----:B------:R-:W-:Y:S01]  /*68b0*/  IMAD R52, R78, R56, RZ ;  /* 0x000000384e347224 */ /* 0x000fe200078e02ff */
[----:B------:R-:W-:Y:S01]  /*68c0*/  I2IP.S8.S32.SAT R123, R45, R44, R123 ;  /* 0x0000002c2d7b7239 */ /* 0x000fe2000000147b */
[-C--:B------:R-:W-:Y:S01]  /*68d0*/  IMAD R50, R83, R82.reuse, R50 ;  /* 0x0000005253327224 */ /* 0x080fe200078e0232 */
[----:B------:R-:W-:Y:S01]  /*68e0*/  SHF.R.S32.HI R83, RZ, 0x18, R85 ;  /* 0x00000018ff537819 */ /* 0x000fe20000011455 */
[-C--:B------:R-:W-:Y:S01]  /*68f0*/  IMAD R55, R84, R82.reuse, R55 ;  /* 0x0000005254377224 */ /* 0x080fe200078e0237 */
[----:B------:R-:W-:Y:S01]  /*6900*/  PRMT R85, R98, 0x8880, RZ ;  /* 0x0000888062557816 */ /* 0x000fe200000000ff */
[----:B------:R-:W-:Y:S01]  /*6910*/  IMAD R52, R81, R82, R52 ;  /* 0x0000005251347224 */ /* 0x000fe200078e0234 */
[----:B------:R-:W-:Y:S01]  /*6920*/  SHF.L.U32 R81, R97, 0x8, RZ ;  /* 0x0000000861517819 */ /* 0x000fe200000006ff */
[C---:B------:R-:W-:Y:S01]  /*6930*/  IMAD R53, R78.reuse, R57, RZ ;  /* 0x000000394e357224 */ /* 0x040fe200078e02ff */
[----:B------:R1:W-:Y:S01]  /*6940*/  STS.128 [R171+0x8200], R120 ;  /* 0x00820078ab007388 */ /* 0x0003e20000000c00 */
[----:B------:R-:W-:Y:S01]  /*6950*/  IMAD R54, R78, R58, RZ ;  /* 0x0000003a4e367224 */ /* 0x000fe200078e02ff */
[----:B------:R-:W-:Y:S01]  /*6960*/  SHF.R.S32.HI R81, RZ, 0x18, R81 ;  /* 0x00000018ff517819 */ /* 0x000fe20000011451 */
[----:B------:R-:W-:Y:S01]  /*6970*/  IMAD R53, R83, R82, R53 ;  /* 0x0000005253357224 */ /* 0x000fe200078e0235 */
[----:B------:R-:W-:Y:S01]  /*6980*/  SHF.L.U32 R84, R98, 0x10, RZ ;  /* 0x0000001062547819 */ /* 0x000fe200000006ff */
[C---:B------:R-:W-:Y:S01]  /*6990*/  IMAD R59, R78.reuse, R59, RZ ;  /* 0x0000003b4e3b7224 */ /* 0x040fe200078e02ff */
[----:B------:R-:W-:Y:S01]  /*69a0*/  SHF.R.S32.HI R83, RZ, 0x18, R97 ;  /* 0x00000018ff537819 */ /* 0x000fe20000011461 */
[C---:B------:R-:W-:Y:S01]  /*69b0*/  IMAD R56, R78.reuse, R60, RZ ;  /* 0x0000003c4e387224 */ /* 0x040fe200078e02ff */
[----:B------:R-:W-:Y:S01]  /*69c0*/  I2IP.S8.S32.SAT R124, R55, R50, RZ ;  /* 0x00000032377c7239 */ /* 0x000fe200000014ff */
[----:B------:R-:W-:Y:S01]  /*69d0*/  IMAD R54, R81, R82, R54 ;  /* 0x0000005251367224 */ /* 0x000fe200078e0236 */
[----:B------:R-:W-:Y:S01]  /*69e0*/  SHF.R.S32.HI R84, RZ, 0x18, R84 ;  /* 0x00000018ff547819 */ /* 0x000fe20000011454 */
[----:B------:R-:W-:Y:S01]  /*69f0*/  IMAD R57, R78, R61, RZ ;  /* 0x0000003d4e397224 */ /* 0x000fe200078e02ff */
[----:B------:R-:W-:Y:S01]  /*6a00*/  I2IP.S8.S32.SAT R124, R49, R48, R124 ;  /* 0x00000030317c7239 */ /* 0x000fe2000000147c */
[-C--:B------:R-:W-:Y:S01]  /*6a10*/  IMAD R59, R83, R82.reuse, R59 ;  /* 0x00000052533b7224 */ /* 0x080fe200078e023b */
[----:B------:R-:W-:Y:S01]  /*6a20*/  PRMT R83, R99, 0x8880, RZ ;  /* 0x0000888063537816 */ /* 0x000fe200000000ff */
[-C--:B------:R-:W-:Y:S01]  /*6a30*/  IMAD R56, R85, R82.reuse, R56 ;  /* 0x0000005255387224 */ /* 0x080fe200078e0238 */
[----:B------:R-:W-:Y:S01]  /*6a40*/  SHF.R.S32.HI R81, RZ, 0x18, R98 ;  /* 0x00000018ff517819 */ /* 0x000fe20000011462 */
[----:B------:R-:W-:Y:S01]  /*6a50*/  IMAD R57, R84, R82, R57 ;  /* 0x0000005254397224 */ /* 0x000fe200078e0239 */
[----:B------:R-:W-:Y:S01]  /*6a60*/  I2IP.S8.S32.SAT R125, R59, R54, RZ ;  /* 0x000000363b7d7239 */ /* 0x000fe200000014ff */
[C---:B------:R-:W-:Y:S01]  /*6a70*/  IMAD R58, R78.reuse, R62, RZ ;  /* 0x0000003e4e3a7224 */ /* 0x040fe200078e02ff */
[C---:B------:R-:W-:Y:S01]  /*6a80*/  SHF.L.U32 R85, R99.reuse, 0x8, RZ ;  /* 0x0000000863557819 */ /* 0x040fe200000006ff */
[----:B------:R-:W-:Y:S01]  /*6a90*/  IMAD.U32 R84, R99, 0x10000, RZ ;  /* 0x0001000063547824 */ /* 0x000fe200078e00ff */
[----:B------:R-:W-:Y:S01]  /*6aa0*/  I2IP.S8.S32.SAT R125, R53, R52, R125 ;  /* 0x00000034357d7239 */ /* 0x000fe2000000147d */
[C---:B------:R-:W-:Y:S01]  /*6ab0*/  IMAD R63, R78.reuse, R63, RZ ;  /* 0x0000003f4e3f7224 */ /* 0x040fe200078e02ff */
[----:B------:R-:W-:Y:S01]  /*6ac0*/  SHF.R.S32.HI R85, RZ, 0x18, R85 ;  /* 0x00000018ff557819 */ /* 0x000fe20000011455 */
[C---:B------:R-:W-:Y:S01]  /*6ad0*/  IMAD R60, R78.reuse, R64, RZ ;  /* 0x000000404e3c7224 */ /* 0x040fe200078e02ff */
[----:B------:R-:W-:Y:S01]  /*6ae0*/  SHF.R.S32.HI R84, RZ, 0x18, R84 ;  /* 0x00000018ff547819 */ /* 0x000fe20000011454 */
[-C--:B------:R-:W-:Y:S02]  /*6af0*/  IMAD R58, R87, R82.reuse, R58 ;  /* 0x00000052573a7224 */ /* 0x080fe400078e023a */
[C---:B------:R-:W-:Y:S02]  /*6b00*/  IMAD R61, R78.reuse, R65, RZ ;  /* 0x000000414e3d7224 */ /* 0x040fe400078e02ff */
[-C--:B------:R-:W-:Y:S02]  /*6b10*/  IMAD R63, R81, R82.reuse, R63 ;  /* 0x00000052513f7224 */ /* 0x080fe400078e023f */
[----:B------:R-:W-:Y:S02]  /*6b20*/  IMAD R60, R83, R82, R60 ;  /* 0x00000052533c7224 */ /* 0x000fe400078e023c */
[----:B------:R-:W-:Y:S01]  /*6b30*/  IMAD R62, R78, R66, RZ ;  /* 0x000000424e3e7224 */ /* 0x000fe200078e02ff */
[----:B------:R-:W-:Y:S01]  /*6b40*/  I2IP.S8.S32.SAT R126, R63, R58, RZ ;  /* 0x0000003a3f7e7239 */ /* 0x000fe200000014ff */
[----:B------:R-:W-:Y:S02]  /*6b50*/  IMAD R61, R84, R82, R61 ;  /* 0x00000052543d7224 */ /* 0x000fe400078e023d */
[----:B------:R-:W-:Y:S01]  /*6b60*/  IMAD R67, R78, R67, RZ ;  /* 0x000000434e437224 */ /* 0x000fe200078e02ff */
[----:B------:R-:W-:Y:S01]  /*6b70*/  I2IP.S8.S32.SAT R126, R57, R56, R126 ;  /* 0x00000038397e7239 */ /* 0x000fe2000000147e */
[-C--:B------:R-:W-:Y:S02]  /*6b80*/  IMAD R62, R85, R82.reuse, R62 ;  /* 0x00000052553e7224 */ /* 0x080fe400078e023e */
[----:B------:R-:W-:Y:S05]  /*6b90*/  IMAD R67, R86, R82, R67 ;  /* 0x0000005256437224 */ /* 0x000fea00078e0243 */
[----:B------:R-:W-:Y:S04]  /*6ba0*/  I2IP.S8.S32.SAT R127, R67, R62, RZ ;  /* 0x0000003e437f7239 */ /* 0x000fe800000014ff */
[----:B------:R-:W-:Y:S05]  /*6bb0*/  I2IP.S8.S32.SAT R127, R61, R60, R127 ;  /* 0x0000003c3d7f7239 */ /* 0x000fea000000147f */
[----:B------:R1:W-:Y:S01]  /*6bc0*/  STS.128 [R170+0x8200], R124 ;  /* 0x0082007caa007388 */ /* 0x0003e20000000c00 */
[----:B------:R-:W-:Y:S01]  /*6bd0*/  @!PT LDS RZ, [RZ] ;  /* 0x00000000fffff984 */ /* 0x000fe20000000800 */
[----:B------:R-:W-:Y:S01]  /*6be0*/  @!PT LDS RZ, [RZ] ;  /* 0x00000000fffff984 */ /* 0x000fe20000000800 */
[----:B------:R-:W-:Y:S01]  /*6bf0*/  @!PT LDS RZ, [RZ] ;  /* 0x00000000fffff984 */ /* 0x000fe20000000800 */
[----:B------:R-:W-:Y:S01]  /*6c00*/  @!PT LDS RZ, [RZ] ;  /* 0x00000000fffff984 */ /* 0x000fe20000000800 */
[----:B------:R2:W-:Y:S07]  /*6c10*/  MEMBAR.ALL.CTA ;  /* 0x0000000000007992 */ /* 0x0005ee0000008000 */
[----:B--2---:R-:W2:Y:S02]  /*6c20*/  FENCE.VIEW.ASYNC.S ;  /* 0x00000000000073c6 */ /* 0x004ea40000000000 */
[----:B--2---:R-:W-:Y:S06]  /*6c30*/  BAR.SYNC.DEFER_BLOCKING 0x1, 0x80 ;  /* 0x0042000000007b1d */ /* 0x004fec0000010000 */
[----:B------:R-:W-:Y:S05]  /*6c40*/  @P0 BRA `(.L_x_98) ;  /* 0x0000000000280947 */ /* 0x000fea0003800000 */
[----:B------:R-:W-:Y:S02]  /*6c50*/  UIADD3 UR4, UPT, UPT, UR49, 0x8200, URZ ;  /* 0x0000820031047890 */ /* 0x000fe4000fffe0ff */
[----:B------:R-:W-:Y:S01]  /*6c60*/  UIADD3 UR6, UP0, UPT, UR52, 0x680, URZ ;  /* 0x0000068034067890 */ /* 0x000fe2000ff1e0ff */
[----:B------:R-:W-:Y:S03]  /*6c70*/  UMOV UR43, UR36 ;  /* 0x00000024002b7c82 */ /* 0x000fe60008000000 */
[----:B------:R-:W-:Y:S01]  /*6c80*/  MOV R166, UR4 ;  /* 0x0000000400a67c02 */ /* 0x000fe20008000f00 */
[----:B------:R-:W-:Y:S03]  /*6c90*/  UIADD3.X UR7, UPT, UPT, URZ, UR53, URZ, UP0, !UPT ;  /* 0x00000035ff077290 */ /* 0x000fe600087fe4ff */
[----:B------:R-:W-:Y:S11]  /*6ca0*/  R2UR UR40, R166 ;  /* 0x00000000a62872ca */ /* 0x000ff600000e0000 */
[----:B------:R-:W-:Y:S02]  /*6cb0*/  @!UPT UIADD3 URZ, UPT, UPT, URZ, URZ, URZ ;  /* 0x000000fffffff290 */ /* 0x000fe4000fffe0ff */
[----:B------:R2:W-:Y:S01]  /*6cc0*/  UTMASTG.3D [UR40], [UR6] ;  /* 0x00000028060073b5 */ /* 0x0005e20008010000 */
[----:B------:R0:W-:Y:S01]  /*6cd0*/  UTMACMDFLUSH ;  /* 0x00000000000079b7 */ /* 0x0001e20000000000 */
[----:B--2---:R-:W-:Y:S04]  /*6ce0*/  DEPBAR.LE SB0, 0x1 ;  /* 0x000080400000791a */ /* 0x004fe80000000000 */
.L_x_98:
[----:B------:R-:W-:Y:S05]  /*6cf0*/  BSYNC.RECONVERGENT B0 ;  /* 0x0000000000007941 */ /* 0x000fea0003800200 */
.L_x_97:
[----:B------:R-:W-:Y:S06]  /*6d00*/  BAR.SYNC.DEFER_BLOCKING 0x1, 0x80 ;  /* 0x0042000000007b1d */ /* 0x000fec0000010000 */
[----:B------:R-:W2:Y:S01]  /*6d10*/  @P6 SYNCS.PHASECHK.TRANS64.TRYWAIT P0, [R118+URZ+0x50], R119 ;  /* 0x00005077760065a7 */ /* 0x000ea200080011ff */
[----:B------:R-:W-:Y:S01]  /*6d20*/  BSSY B1, `(.L_x_99) ;  /* 0x0000023000017945 */ /* 0x000fe20003800000 */
[----:B--2---:R-:W-:Y:S03]  /*6d30*/  @P6 SEL R109, RZ, 0x1, !P0 ;  /* 0x00000001ff6d6807 */ /* 0x004fe60004000000 */
[----:B------:R-:W-:Y:S05]  /*6d40*/  @!P6 BRA `(.L_x_100) ;  /* 0x000000000080e947 */ /* 0x000fea0003800000 */
[----:B------:R-:W-:Y:S01]  /*6d50*/  ISETP.NE.AND P1, PT, R110, RZ, PT ;  /* 0x000000ff6e00720c */ /* 0x000fe20003f25270 */
[----:B------:R-:W-:Y:S01]  /*6d60*/  BSSY B0, `(.L_x_101) ;  /* 0x000000a000007945 */ /* 0x000fe20003800000 */
[----:B------:R-:W-:Y:S11]  /*6d70*/  ISETP.NE.AND P0, PT, R109, RZ, PT ;  /* 0x000000ff6d00720c */ /* 0x000ff60003f05270 */
[----:B------:R-:W-:Y:S04]  /*6d80*/  @P1 IMAD R5, R160, 0x2000, R111 ;  /* 0x00002000a0051824 */ /* 0x000fe800078e026f */
[--C-:B------:R-:W-:Y:S01]  /*6d90*/  @P1 IMAD.IADD R4, R165, 0x1, R5.reuse ;  /* 0x00000001a5041824 */ /* 0x100fe200078e0205 */
[----:B------:R-:W-:Y:S01]  /*6da0*/  @P1 IADD3 R2, PT, PT, R164, R5, RZ ;  /* 0x00000005a4021210 */ /* 0x000fe20007ffe0ff */
[----:B------:R-:W-:Y:S01]  /*6db0*/  @P1 IMAD.IADD R0, R116, 0x1, R5 ;  /* 0x0000000174001824 */ /* 0x000fe200078e0205 */
[----:B------:R-:W-:Y:S06]  /*6dc0*/  @P0 BRA `(.L_x_102) ;  /* 0x00000000000c0947 */ /* 0x000fec0003800000 */
[----:B------:R-:W-:Y:S04]  /*6dd0*/  SHF.L.U32 R3, R159, 0x1f, RZ ;  /* 0x0000001f9f037819 */ /* 0x000fe800000006ff */
[----:B------:R-:W2:Y:S02]  /*6de0*/  SYNCS.PHASECHK.TRANS64.TRYWAIT P0, [R118+URZ+0x50], R3 ;  /* 0x00005003760075a7 */ /* 0x000ea400080011ff */
[----:B--2---:R-:W-:Y:S05]  /*6df0*/  @!P0 BRA `(.L_x_103) ;  /* 0x0000004c00188947 */ /* 0x004fea0003800000 */
.L_x_102:
[----:B------:R-:W-:Y:S05]  /*6e00*/  BSYNC B0 ;  /* 0x0000000000007941 */ /* 0x000fea0003800000 */
.L_x_101:
[----:B------:R-:W-:Y:S01]  /*6e10*/  ISETP.NE.AND P0, PT, R110, RZ, PT ;  /* 0x000000ff6e00720c */ /* 0x000fe20003f05270 */
[----:B--2---:R-:W-:Y:S02]  /*6e20*/  VIADD R118, R118, 0x70 ;  /* 0x0000007076767836 */ /* 0x004fe40000000000 */
[----:B------:R-:W-:Y:S02]  /*6e30*/  IMAD.U32 R3, RZ, RZ, UR37 ;  /* 0x00000025ff037e24 */ /* 0x000fe4000f8e00ff */
[----:B------:R-:W-:Y:S03]  /*6e40*/  VIADD R160, R160, 0x1 ;  /* 0x00000001a0a07836 */ /* 0x000fe60000000000 */
[----:B------:R-:W-:Y:S05]  /*6e50*/  PRMT R3, R3, 0x654, R118 ;  /* 0x0000065403037816 */ /* 0x000fea0000000076 */
[----:B------:R2:W3:Y:S04]  /*6e60*/  @P0 LDS.128 R100, [R5+0x200] ;  /* 0x0002000005640984 */ /* 0x0004e80000000c00 */
[----:B------:R2:W4:Y:S04]  /*6e70*/  @P0 LDS.128 R88, [R4+0x200] ;  /* 0x0002000004580984 */ /* 0x0005280000000c00 */
        /* <DEDUP_REMOVED lines=9> */
[----:B------:R-:W-:Y:S02]  /*6f10*/  SEL R6, RZ, 0x1, P0 ;  /* 0x00000001ff067807 */ /* 0x000fe40000000000 */
[----:B------:R-:W-:Y:S02]  /*6f20*/  SEL R160, R160, RZ, P0 ;  /* 0x000000ffa0a07207 */ /* 0x000fe40000000000 */
[----:B------:R-:W-:Y:S01]  /*6f30*/  LOP3.LUT R159, R159, R6, RZ, 0x3c, !PT ;  /* 0x000000069f9f7212 */ /* 0x000fe200078e3cff */
[----:B-----5:R2:W-:Y:S06]  /*6f40*/  SYNCS.ARRIVE.TRANS64.RED.A1T0 RZ, [R3+URZ], RZ ;  /* 0x000000ff03ff79a7 */ /* 0x0205ec00081004ff */
.L_x_100:
[----:B------:R-:W-:Y:S05]  /*6f50*/  BSYNC B1 ;  /* 0x0000000000017941 */ /* 0x000fea0003800000 */
.L_x_99:
[----:B--2---:R-:W-:Y:S05]  /*6f60*/  VIADD R3, R80, 0x40 ;  /* 0x0000004050037836 */ /* 0x004fea0000000000 */
[----:B------:R-:W-:Y:S04]  /*6f70*/  SHF.R.U32.HI R3, RZ, 0x15, R3 ;  /* 0x00000015ff037819 */ /* 0x000fe80000011603 */
[----:B------:R-:W-:Y:S11]  /*6f80*/  LOP3.LUT P0, RZ, R3, 0x3, R154, 0x48, !PT ;  /* 0x0000000303ff7812 */ /* 0x000ff6000780489a */
[----:B------:R-:W-:Y:S02]  /*6f90*/  @!UPT UIADD3 URZ, UPT, UPT, URZ, URZ, URZ ;  /* 0x000000fffffff290 */ /* 0x000fe4000fffe0ff */
[----:B------:R-:W-:Y:S05]  /*6fa0*/  @!P0 BRA `(.L_x_104) ;  /* 0x0000000000408947 */ /* 0x000fea0003800000 */
[----:B------:R-:W2:Y:S01]  /*6fb0*/  LDCU.64 UR8, c[0x4][0x78] ;  /* 0x01000f00ff0877ac */ /* 0x000ea20008000a00 */
[----:B------:R-:W-:Y:S01]  /*6fc0*/  MOV R3, 0x0 ;  /* 0x0000000000037802 */ /* 0x000fe20000000f00 */
[----:B------:R-:W-:Y:S02]  /*6fd0*/  HFMA2 R12, -RZ, RZ, 0, 5.9604644775390625e-08 ;  /* 0x00000001ff0c7431 */ /* 0x000fe400000001ff */
[----:B------:R-:W-:Y:S02]  /*6fe0*/  IMAD.MOV.U32 R8, RZ, RZ, 0x192 ;  /* 0x00000192ff087424 */ /* 0x000fe400078e00ff */
[----:B------:R-:W-:Y:S01]  /*6ff0*/  IMAD.MOV.U32 R13, RZ, RZ, RZ ;  /* 0x000000ffff0d7224 */ /* 0x000fe200078e00ff */
[----:B------:R-:W5:Y:S01]  /*7000*/  LDCU.64 UR6, c[0x4][0x80] ;  /* 0x01001000ff0677ac */ /* 0x000f620008000a00 */
[----:B------:R-:W1:Y:S01]  /*7010*/  LDC.64 R2, c[0x4][R3] ;  /* 0x0100000003027b82 */ /* 0x000e620000000a00 */
[----:B------:R-:W3:Y:S01]  /*7020*/  LDCU.64 UR4, c[0x4][0x18] ;  /* 0x01000300ff0477ac */ /* 0x000ee20008000a00 */
[----:B--2---:R-:W-:Y:S01]  /*7030*/  MOV R5, UR9 ;  /* 0x0000000900057c02 */ /* 0x004fe20008000f00 */
[----:B------:R-:W-:Y:S01]  /*7040*/  IMAD.U32 R4, RZ, RZ, UR8 ;  /* 0x00000008ff047e24 */ /* 0x000fe2000f8e00ff */
[----:B-----5:R-:W-:Y:S01]  /*7050*/  MOV R7, UR7 ;  /* 0x0000000700077c02 */ /* 0x020fe20008000f00 */
[----:B------:R-:W-:Y:S01]  /*7060*/  IMAD.U32 R6, RZ, RZ, UR6 ;  /* 0x00000006ff067e24 */ /* 0x000fe2000f8e00ff */
[----:B---3--:R-:W-:Y:S01]  /*7070*/  MOV R11, UR5 ;  /* 0x00000005000b7c02 */ /* 0x008fe20008000f00 */
[----:B------:R-:W-:Y:S02]  /*7080*/  IMAD.U32 R10, RZ, RZ, UR4 ;  /* 0x00000004ff0a7e24 */ /* 0x000fe4000f8e00ff */
[----:B------:R-:W-:Y:S07]  /*7090*/  LEPC R20, `(.L_x_104) ;  /* 0x000000001014794e */ /* 0x000fee0000000000 */
[----:B-1--4-:R-:W-:Y:S05]  /*70a0*/  CALL.ABS.NOINC R2 ;  /* 0x0000000002007343 */ /* 0x012fea0003c00000 */
.L_x_104:
[----:B------:R-:W-:Y:S05]  /*70b0*/  WARPSYNC.ALL ;  /* 0x0000000000007948 */ /* 0x000fea0003800000 */
[----:B------:R-:W-:Y:S01]  /*70c0*/  R2UR UR4, R80 ;  /* 0x00000000500472ca */ /* 0x000fe200000e0000 */
[----:B------:R-:W-:Y:S01]  /*70d0*/  BSSY.RECONVERGENT B0, `(.L_x_105) ;  /* 0x000011c000007945 */ /* 0x000fe20003800200 */
[C---:B---3--:R-:W-:Y:S02]  /*70e0*/  PRMT R81, R100.reuse, 0x8880, RZ ;  /* 0x0000888064517816 */ /* 0x048fe400000000ff */
[C---:B------:R-:W-:Y:S02]  /*70f0*/  SHF.L.U32 R84, R100.reuse, 0x8, RZ ;  /* 0x0000000864547819 */ /* 0x040fe400000006ff */
[----:B------:R-:W-:Y:S02]  /*7100*/  SHF.L.U32 R83, R100, 0x10, RZ ;  /* 0x0000001064537819 */ /* 0x000fe400000006ff */
[----:B------:R-:W-:Y:S02]  /*7110*/  SHF.R.S32.HI R84, RZ, 0x18, R84 ;  /* 0x00000018ff547819 */ /* 0x000fe40000011454 */
[----:B------:R-:W-:Y:S02]  /*7120*/  SHF.R.S32.HI R83, RZ, 0x18, R83 ;  /* 0x00000018ff537819 */ /* 0x000fe40000011453 */
[----:B------:R-:W-:Y:S01]  /*7130*/  ISETP.NE.AND P0, PT, R167, RZ, PT ;  /* 0x000000ffa700720c */ /* 0x000fe20003f05270 */
[----:B------:R-:W2:Y:S01]  /*7140*/  LDTM.x64 R4, tmem[UR4+0x40] ;  /* 0x00004004000479ee */ /* 0x000ea20008340000 */
[----:B------:R-:W-:Y:S01]  /*7150*/  ISETP.NE.AND P6, PT, R117, RZ, PT ;  /* 0x000000ff7500720c */ /* 0x000fe20003fc5270 */
[C---:B--2---:R-:W-:Y:S02]  /*7160*/  IMAD R0, R78.reuse, R4, RZ ;  /* 0x000000044e007224 */ /* 0x044fe400078e02ff */
[C---:B------:R-:W-:Y:S02]  /*7170*/  IMAD R3, R78.reuse, R6, RZ ;  /* 0x000000064e037224 */ /* 0x040fe400078e02ff */
[C---:B------:R-:W-:Y:S02]  /*7180*/  IMAD R4, R78.reuse, R8, RZ ;  /* 0x000000084e047224 */ /* 0x040fe400078e02ff */
[C---:B------:R-:W-:Y:S02]  /*7190*/  IMAD R6, R78.reuse, R10, RZ ;  /* 0x0000000a4e067224 */ /* 0x040fe400078e02ff */
[C---:B------:R-:W-:Y:S02]  /*71a0*/  IMAD R2, R78.reuse, R5, RZ ;  /* 0x000000054e027224 */ /* 0x040fe400078e02ff */
[C---:B------:R-:W-:Y:S02]  /*71b0*/  IMAD R8, R78.reuse, R12, RZ ;  /* 0x0000000c4e087224 */ /* 0x040fe400078e02ff */
[C---:B------:R-:W-:Y:S02]  /*71c0*/  IMAD R10, R78.reuse, R14, RZ ;  /* 0x0000000e4e0a7224 */ /* 0x040fe400078e02ff */
[C---:B------:R-:W-:Y:S02]  /*71d0*/  IMAD R5, R78.reuse, R9, RZ ;  /* 0x000000094e057224 */ /* 0x040fe400078e02ff */
[----:B------:R-:W-:Y:S01]  /*71e0*/  IMAD R0, R81, R82, R0 ;  /* 0x0000005251007224 */ /* 0x000fe200078e0200 */
[----:B------:R-:W-:Y:S01]  /*71f0*/  SHF.L.U32 R81, R101, 0x8, RZ ;  /* 0x0000000865517819 */ /* 0x000fe200000006ff */
[C---:B------:R-:W-:Y:S02]  /*7200*/  IMAD R12, R78.reuse, R16, RZ ;  /* 0x000000104e0c7224 */ /* 0x040fe400078e02ff */
[C---:B------:R-:W-:Y:S01]  /*7210*/  IMAD R14, R78.reuse, R18, RZ ;  /* 0x000000124e0e7224 */ /* 0x040fe200078e02ff */
[----:B------:R-:W-:Y:S01]  /*7220*/  SHF.R.S32.HI R81, RZ, 0x18, R81 ;  /* 0x00000018ff517819 */ /* 0x000fe20000011451 */
[C---:B------:R-:W-:Y:S02]  /*7230*/  IMAD R9, R78.reuse, R13, RZ ;  /* 0x0000000d4e097224 */ /* 0x040fe400078e02ff */
[C---:B------:R-:W-:Y:S02]  /*7240*/  IMAD R16, R78.reuse, R20, RZ ;  /* 0x000000144e107224 */ /* 0x040fe400078e02ff */
[C---:B------:R-:W-:Y:S02]  /*7250*/  IMAD R18, R78.reuse, R22, RZ ;  /* 0x000000164e127224 */ /* 0x040fe400078e02ff */
[C---:B------:R-:W-:Y:S02]  /*7260*/  IMAD R13, R78.reuse, R17, RZ ;  /* 0x000000114e0d7224 */ /* 0x040fe400078e02ff */
[C---:B------:R-:W-:Y:S02]  /*7270*/  IMAD R20, R78.reuse, R24, RZ ;  /* 0x000000184e147224 */ /* 0x040fe400078e02ff */
[C---:B------:R-:W-:Y:S02]  /*7280*/  IMAD R22, R78.reuse, R26, RZ ;  /* 0x0000001a4e167224 */ /* 0x040fe400078e02ff */
[----:B------:R-:W-:Y:S01]  /*7290*/  IMAD R2, R83, R82, R2 ;  /* 0x0000005253027224 */ /* 0x000fe200078e0202 */
[----:B------:R-:W-:Y:S01]  /*72a0*/  SHF.R.S32.HI R83, RZ, 0x18, R101 ;  /* 0x00000018ff537819 */ /* 0x000fe20000011465 */
[C---:B------:R-:W-:Y:S02]  /*72b0*/  IMAD R17, R78.reuse, R21, RZ ;  /* 0x000000154e117224 */ /* 0x040fe400078e02ff */
[C---:B------:R-:W-:Y:S02]  /*72c0*/  IMAD R24, R78.reuse, R28, RZ ;  /* 0x0000001c4e187224 */ /* 0x040fe400078e02ff */
[C---:B------:R-:W-:Y:S02]  /*72d0*/  IMAD R26, R78.reuse, R30, RZ ;  /* 0x0000001e4e1a7224 */ /* 0x040fe400078e02ff */
[C---:B------:R-:W-:Y:S02]  /*72e0*/  IMAD R21, R78.reuse, R25, RZ ;  /* 0x000000194e157224 */ /* 0x040fe400078e02ff */
[C---:B------:R-:W-:Y:S02]  /*72f0*/  IMAD R28, R78.reuse, R32, RZ ;  /* 0x000000204e1c7224 */ /* 0x040fe400078e02ff */
[----:B------:R-:W-:Y:S02]  /*7300*/  IMAD R30, R78, R34, RZ ;  /* 0x000000224e1e7224 */ /* 0x000fe400078e02ff */
[----:B------:R-:W-:Y:S02]  /*7310*/  IMAD R3, R84, R82, R3 ;  /* 0x0000005254037224 */ /* 0x000fe400078e0203 */
[C---:B------:R-:W-:Y:S02]  /*7320*/  IMAD R25, R78.reuse, R29, RZ ;  /* 0x0000001d4e197224 */ /* 0x040fe400078e02ff */
        /* <DEDUP_REMOVED lines=14> */
[C---:B------:R-:W-:Y:S01]  /*7410*/  IMAD R60, R78.reuse, R64, RZ ;  /* 0x000000404e3c7224 */ /* 0x040fe200078e02ff */
[----:B------:R-:W-:Y:S01]  /*7420*/  SHF.R.S32.HI R64, RZ, 0x18, R100 ;  /* 0x00000018ff407819 */ /* 0x000fe20000011464 */
[C---:B------:R-:W-:Y:S02]  /*7430*/  IMAD R34, R78.reuse, R38, RZ ;  /* 0x000000264e227224 */ /* 0x040fe400078e02ff */
[C---:B------:R-:W-:Y:S02]  /*7440*/  IMAD R38, R78.reuse, R42, RZ ;  /* 0x0000002a4e267224 */ /* 0x040fe400078e02ff */
[C---:B------:R-:W-:Y:S02]  /*7450*/  IMAD R57, R78.reuse, R61, RZ ;  /* 0x0000003d4e397224 */ /* 0x040fe400078e02ff */
[C---:B------:R-:W-:Y:S01]  /*7460*/  IMAD R61, R78.reuse, R65, RZ ;  /* 0x000000414e3d7224 */ /* 0x040fe200078e02ff */
[C---:B------:R-:W-:Y:S01]  /*7470*/  PRMT R65, R101.reuse, 0x8880, RZ ;  /* 0x0000888065417816 */ /* 0x040fe200000000ff */
[C---:B------:R-:W-:Y:S02]  /*7480*/  IMAD R42, R78.reuse, R46, RZ ;  /* 0x0000002e4e2a7224 */ /* 0x040fe400078e02ff */
[C---:B------:R-:W-:Y:S02]  /*7490*/  IMAD R46, R78.reuse, R50, RZ ;  /* 0x000000324e2e7224 */ /* 0x040fe400078e02ff */
[C---:B------:R-:W-:Y:S02]  /*74a0*/  IMAD R51, R78.reuse, R51, RZ ;  /* 0x000000334e337224 */ /* 0x040fe400078e02ff */
[C---:B------:R-:W-:Y:S02]  /*74b0*/  IMAD R50, R78.reuse, R54, RZ ;  /* 0x000000364e327224 */ /* 0x040fe400078e02ff */
[C---:B------:R-:W-:Y:S02]  /*74c0*/  IMAD R54, R78.reuse, R58, RZ ;  /* 0x0000003a4e367224 */ /* 0x040fe400078e02ff */
[C---:B------:R-:W-:Y:S02]  /*74d0*/  IMAD R58, R78.reuse, R62, RZ ;  /* 0x0000003e4e3a7224 */ /* 0x040fe400078e02ff */
[C---:B------:R-:W-:Y:S01]  /*74e0*/  IMAD R62, R78.reuse, R66, RZ ;  /* 0x000000424e3e7224 */ /* 0x040fe200078e02ff */
[----:B------:R-:W-:Y:S01]  /*74f0*/  SHF.L.U32 R66, R101, 0x10, RZ ;  /* 0x0000001065427819 */ /* 0x000fe200000006ff */
[C---:B------:R-:W-:Y:S02]  /*7500*/  IMAD R7, R78.reuse, R7, RZ ;  /* 0x000000074e077224 */ /* 0x040fe400078e02ff */
[----:B------:R-:W-:Y:S01]  /*7510*/  IMAD R11, R78, R11, RZ ;  /* 0x0000000b4e0b7224 */ /* 0x000fe200078e02ff */
[----:B------:R-:W-:Y:S01]  /*7520*/  SHF.R.S32.HI R66, RZ, 0x18, R66 ;  /* 0x00000018ff427819 */ /* 0x000fe20000011442 */
[-C--:B------:R-:W-:Y:S01]  /*7530*/  IMAD R7, R64, R82.reuse, R7 ;  /* 0x0000005240077224 */ /* 0x080fe200078e0207 */
[C---:B------:R-:W-:Y:S01]  /*7540*/  PRMT R64, R102.reuse, 0x8880, RZ ;  /* 0x0000888066407816 */ /* 0x040fe200000000ff */
[-C--:B------:R-:W-:Y:S01]  /*7550*/  IMAD R4, R65, R82.reuse, R4 ;  /* 0x0000005241047224 */ /* 0x080fe200078e0204 */
[----:B------:R-:W-:Y:S01]  /*7560*/  SHF.L.U32 R65, R102, 0x10, RZ ;  /* 0x0000001066417819 */ /* 0x000fe200000006ff */
[-C--:B------:R-:W-:Y:S02]  /*7570*/  IMAD R5, R66, R82.reuse, R5 ;  /* 0x0000005242057224 */ /* 0x080fe400078e0205 */
[-C--:B------:R-:W-:Y:S01]  /*7580*/  IMAD R6, R81, R82.reuse, R6 ;  /* 0x0000005251067224 */ /* 0x080fe200078e0206 */
[----:B------:R-:W-:Y:S01]  /*7590*/  I2IP.S8.S32.SAT R81, R7, R3, RZ ;  /* 0x0000000307517239 */ /* 0x000fe200000014ff */
[----:B------:R-:W-:Y:S01]  /*75a0*/  IMAD R11, R83, R82, R11 ;  /* 0x00000052530b7224 */ /* 0x000fe200078e020b */
[----:B------:R-:W-:Y:S01]  /*75b0*/  SHF.L.U32 R7, R102, 0x8, RZ ;  /* 0x0000000866077819 */ /* 0x000fe200000006ff */
[C---:B------:R-:W-:Y:S01]  /*75c0*/  IMAD R15, R78.reuse, R15, RZ ;  /* 0x0000000f4e0f7224 */ /* 0x040fe200078e02ff */
[----:B------:R-:W-:Y:S01]  /*75d0*/  MOV R3, R64 ;  /* 0x0000004000037202 */ /* 0x000fe20000000f00 */
[C---:B------:R-:W-:Y:S01]  /*75e0*/  IMAD R19, R78.reuse, R19, RZ ;  /* 0x000000134e137224 */ /* 0x040fe200078e02ff */
[----:B------:R-:W-:Y:S01]  /*75f0*/  I2IP.S8.S32.SAT R11, R11, R6, RZ ;  /* 0x000000060b0b7239 */ /* 0x000fe200000014ff */
[C---:B------:R-:W-:Y:S01]  /*7600*/  IMAD R23, R78.reuse, R23, RZ ;  /* 0x000000174e177224 */ /* 0x040fe200078e02ff */
[----:B------:R-:W-:Y:S01]  /*7610*/  SHF.R.S32.HI R6, RZ, 0x18, R65 ;  /* 0x00000018ff067819 */ /* 0x000fe20000011441 */
[----:B------:R-:W-:Y:S01]  /*7620*/  IMAD R8, R3, R82, R8 ;  /* 0x0000005203087224 */ /* 0x000fe200078e0208 */
[----:B------:R-:W-:Y:S01]  /*7630*/  SHF.R.S32.HI R7, RZ, 0x18, R7 ;  /* 0x00000018ff077819 */ /* 0x000fe20000011407 */
[----:B------:R-:W-:Y:S01]  /*7640*/  IMAD R27, R78, R27, RZ ;  /* 0x0000001b4e1b7224 */ /* 0x000fe200078e02ff */
[----:B------:R-:W-:Y:S01]  /*7650*/  I2IP.S8.S32.SAT R84, R2, R0, R81 ;  /* 0x0000000002547239 */ /* 0x000fe20000001451 */
[-C--:B------:R-:W-:Y:S01]  /*7660*/  IMAD R9, R6, R82.reuse, R9 ;  /* 0x0000005206097224 */ /* 0x080fe200078e0209 */
[----:B------:R-:W-:Y:S01]  /*7670*/  SHF.L.U32 R2, R103, 0x10, RZ ;  /* 0x0000001067027819 */ /* 0x000fe200000006ff */
[----:B------:R-:W-:Y:S01]  /*7680*/  IMAD R10, R7, R82, R10 ;  /* 0x00000052070a7224 */ /* 0x000fe200078e020a */
[----:B------:R-:W-:Y:S01]  /*7690*/  SHF.R.S32.HI R0, RZ, 0x18, R102 ;  /* 0x00000018ff007819 */ /* 0x000fe20000011466 */
[C---:B------:R-:W-:Y:S01]  /*76a0*/  IMAD R31, R78.reuse, R31, RZ ;  /* 0x0000001f4e1f7224 */ /* 0x040fe200078e02ff */
[----:B------:R-:W-:Y:S01]  /*76b0*/  I2IP.S8.S32.SAT R85, R5, R4, R11 ;  /* 0x0000000405557239 */ /* 0x000fe2000000140b */
[----:B------:R-:W-:Y:S01]  /*76c0*/  IMAD R35, R78, R35, RZ ;  /* 0x000000234e237224 */ /* 0x000fe200078e02ff */
[C---:B------:R-:W-:Y:S01]  /*76d0*/  PRMT R3, R103.reuse, 0x8880, RZ ;  /* 0x0000888067037816 */ /* 0x040fe200000000ff */
[-C--:B------:R-:W-:Y:S01]  /*76e0*/  IMAD R15, R0, R82.reuse, R15 ;  /* 0x00000052000f7224 */ /* 0x080fe200078e020f */
[----:B------:R-:W-:Y:S01]  /*76f0*/  SHF.L.U32 R5, R103, 0x8, RZ ;  /* 0x0000000867057819 */ /* 0x000fe200000006ff */
[C---:B------:R-:W-:Y:S01]  /*7700*/  IMAD R39, R78.reuse, R39, RZ ;  /* 0x000000274e277224 */ /* 0x040fe200078e02ff */
[----:B------:R-:W-:Y:S01]  /*7710*/  SHF.R.S32.HI R2, RZ, 0x18, R2 ;  /* 0x00000018ff027819 */ /* 0x000fe20000011402 */
[-C--:B------:R-:W-:Y:S01]  /*7720*/  IMAD R12, R3, R82.reuse, R12 ;  /* 0x00000052030c7224 */ /* 0x080fe200078e020c */
[----:B------:R-:W-:Y:S01]  /*7730*/  SHF.R.S32.HI R5, RZ, 0x18, R5 ;  /* 0x00000018ff057819 */ /* 0x000fe20000011405 */
[----:B------:R-:W-:Y:S01]  /*7740*/  IMAD R43, R78, R43, RZ ;  /* 0x0000002b4e2b7224 */ /* 0x000fe200078e02ff */
[----:B------:R-:W-:Y:S01]  /*7750*/  SHF.R.S32.HI R4, RZ, 0x18, R103 ;  /* 0x00000018ff047819 */ /* 0x000fe20000011467 */
[-C--:B------:R-:W-:Y:S01]  /*7760*/  IMAD R13, R2, R82.reuse, R13 ;  /* 0x00000052020d7224 */ /* 0x080fe200078e020d */
[C---:B----4-:R-:W-:Y:S01]  /*7770*/  SHF.L.U32 R0, R88.reuse, 0x10, RZ ;  /* 0x0000001058007819 */ /* 0x050fe200000006ff */
[-C--:B------:R-:W-:Y:S01]  /*7780*/  IMAD R14, R5, R82.reuse, R14 ;  /* 0x00000052050e7224 */ /* 0x080fe200078e020e */
[C---:B------:R-:W-:Y:S01]  /*7790*/  PRMT R3, R88.reuse, 0x8880, RZ ;  /* 0x0000888058037816 */ /* 0x040fe200000000ff */
[----:B------:R-:W-:Y:S01]  /*77a0*/  IMAD.SHL.U32 R2, R88, 0x100, RZ ;  /* 0x0000010058027824 */ /* 0x000fe200078e00ff */
[----:B------:R-:W-:Y:S01]  /*77b0*/  SHF.R.S32.HI R0, RZ, 0x18, R0 ;  /* 0x00000018ff007819 */ /* 0x000fe20000011400 */
[-C--:B------:R-:W-:Y:S01]  /*77c0*/  IMAD R19, R4, R82.reuse, R19 ;  /* 0x0000005204137224 */ /* 0x080fe200078e0213 */
[----:B------:R-:W-:Y:S01]  /*77d0*/  SHF.L.U32 R4, R89, 0x10, RZ ;  /* 0x0000001059047819 */ /* 0x000fe200000006ff */
[-C--:B------:R-:W-:Y:S01]  /*77e0*/  IMAD R16, R3, R82.reuse, R16 ;  /* 0x0000005203107224 */ /* 0x080fe200078e0210 */
[----:B------:R-:W-:Y:S01]  /*77f0*/  SHF.R.S32.HI R5, RZ, 0x18, R2 ;  /* 0x00000018ff057819 */ /* 0x000fe20000011402 */
[-C--:B------:R-:W-:Y:S01]  /*7800*/  IMAD R17, R0, R82.reuse, R17 ;  /* 0x0000005200117224 */ /* 0x080fe200078e0211 */
[----:B------:R-:W-:Y:S01]  /*7810*/  SHF.R.S32.HI R0, RZ, 0x18, R88 ;  /* 0x00000018ff007819 */ /* 0x000fe20000011458 */
[----:B------:R-:W-:Y:S01]  /*7820*/  IMAD R47, R78, R47, RZ ;  /* 0x0000002f4e2f7224 */ /* 0x000fe200078e02ff */
[----:B------:R-:W-:Y:S01]  /*7830*/  PRMT R3, R89, 0x8880, RZ ;  /* 0x0000888059037816 */ /* 0x000fe200000000ff */
[-C--:B------:R-:W-:Y:S01]  /*7840*/  IMAD R18, R5, R82.reuse, R18 ;  /* 0x0000005205127224 */ /* 0x080fe200078e0212 */
[----:B------:R-:W-:Y:S01]  /*7850*/  SHF.L.U32 R2, R89, 0x8, RZ ;  /* 0x0000000859027819 */ /* 0x000fe200000006ff */
[-C--:B------:R-:W-:Y:S01]  /*7860*/  IMAD R23, R0, R82.reuse, R23 ;  /* 0x0000005200177224 */ /* 0x080fe200078e0217 */
[----:B------:R-:W-:Y:S01]  /*7870*/  SHF.R.S32.HI R0, RZ, 0x18, R4 ;  /* 0x00000018ff007819 */ /* 0x000fe20000011404 */
[-C--:B------:R-:W-:Y:S01]  /*7880*/  IMAD R20, R3, R82.reuse, R20 ;  /* 0x0000005203147224 */ /* 0x080fe200078e0214 */
[----:B------:R-:W-:Y:S01]  /*7890*/  SHF.R.S32.HI R5, RZ, 0x18, R2 ;  /* 0x00000018ff057819 */ /* 0x000fe20000011402 */
[----:B------:R-:W-:Y:S01]  /*78a0*/  IMAD R55, R78, R55, RZ ;  /* 0x000000374e377224 */ /* 0x000fe200078e02ff */
[----:B------:R-:W-:Y:S01]  /*78b0*/  SHF.R.S32.HI R2, RZ, 0x18, R89 ;  /* 0x00000018ff027819 */ /* 0x000fe20000011459 */
[-C--:B------:R-:W-:Y:S01]  /*78c0*/  IMAD R21, R0, R82.reuse, R21 ;  /* 0x0000005200157224 */ /* 0x080fe200078e0215 */
[C---:B------:R-:W-:Y:S01]  /*78d0*/  SHF.L.U32 R0, R90.reuse, 0x10, RZ ;  /* 0x000000105a007819 */ /* 0x040fe200000006ff */
[-C--:B------:R-:W-:Y:S01]  /*78e0*/  IMAD R22, R5, R82.reuse, R22 ;  /* 0x0000005205167224 */ /* 0x080fe200078e0216 */
[----:B------:R-:W-:Y:S01]  /*78f0*/  PRMT R3, R90, 0x8880, RZ ;  /* 0x000088805a037816 */ /* 0x000fe200000000ff */
        /* <DEDUP_REMOVED lines=9> */
[----:B------:R-:W-:Y:S01]  /*7990*/  SHF.L.U32 R0, R91, 0x10, RZ ;  /* 0x000000105b007819 */ /* 0x000fe200000006ff */
[-C--:B------:R-:W-:Y:S01]  /*79a0*/  IMAD R26, R5, R82.reuse, R26 ;  /* 0x00000052051a7224 */ /* 0x080fe200078e021a */
[C---:B------:R-:W-:Y:S01]  /*79b0*/  PRMT R3, R91.reuse, 0x8880, RZ ;  /* 0x000088805b037816 */ /* 0x040fe200000000ff */
[-C--:B------:R-:W-:Y:S01]  /*79c0*/  IMAD R31, R2, R82.reuse, R31 ;  /* 0x00000052021f7224 */ /* 0x080fe200078e021f */
[----:B------:R-:W-:Y:S01]  /*79d0*/  SHF.L.U32 R2, R91, 0x8, RZ ;  /* 0x000000085b027819 */ /* 0x000fe200000006ff */
[----:B------:R-:W-:Y:S01]  /*79e0*/  IMAD R67, R78, R67, RZ ;  /* 0x000000434e437224 */ /* 0x000fe200078e02ff */
[----:B------:R-:W-:Y:S01]  /*79f0*/  SHF.R.S32.HI R0, RZ, 0x18, R0 ;  /* 0x00000018ff007819 */ /* 0x000fe20000011400 */
[-C--:B------:R-:W-:Y:S01]  /*7a00*/  IMAD R28, R3, R82.reuse, R28 ;  /* 0x00000052031c7224 */ /* 0x080fe200078e021c */
[----:B------:R-:W-:Y:S02]  /*7a10*/  SHF.R.S32.HI R5, RZ, 0x18, R2 ;  /* 0x00000018ff057819 */ /* 0x000fe40000011402 */
[----:B------:R-:W-:Y:S01]  /*7a20*/  SHF.R.S32.HI R2, RZ, 0x18, R91 ;  /* 0x00000018ff027819 */ /* 0x000fe2000001145b */
[-C--:B------:R-:W-:Y:S01]  /*7a30*/  IMAD R29, R0, R82.reuse, R29 ;  /* 0x00000052001d7224 */ /* 0x080fe200078e021d */
[C---:B-1----:R-:W-:Y:S01]  /*7a40*/  PRMT R3, R92.reuse, 0x8880, RZ ;  /* 0x000088805c037816 */ /* 0x042fe200000000ff */
[----:B------:R-:W-:Y:S01]  /*7a50*/  IMAD.U32 R0, R92, 0x10000, RZ ;  /* 0x000100005c007824 */ /* 0x000fe200078e00ff */
[----:B------:R-:W-:Y:S01]  /*7a60*/  SHF.L.U32 R4, R93, 0x10, RZ ;  /* 0x000000105d047819 */ /* 0x000fe200000006ff */
[----:B------:R-:W-:Y:S01]  /*7a70*/  IMAD R30, R5, R82, R30 ;  /* 0x00000052051e7224 */ /* 0x000fe200078e021e */
[----:B------:R-:W-:Y:S01]  /*7a80*/  I2IP.S8.S32.SAT R10, R15, R10, RZ ;  /* 0x0000000a0f0a7239 */ /* 0x000fe200000014ff */
[-C--:B------:R-:W-:Y:S01]  /*7a90*/  IMAD R35, R2, R82.reuse, R35 ;  /* 0x0000005202237224 */ /* 0x080fe200078e0223 */
[----:B------:R-:W-:Y:S01]  /*7aa0*/  SHF.L.U32 R2, R92, 0x8, RZ ;  /* 0x000000085c027819 */ /* 0x000fe200000006ff */
[-C--:B------:R-:W-:Y:S01]  /*7ab0*/  IMAD R32, R3, R82.reuse, R32 ;  /* 0x0000005203207224 */ /* 0x080fe200078e0220 */
[----:B------:R-:W-:Y:S02]  /*7ac0*/  SHF.R.S32.HI R0, RZ, 0x18, R0 ;  /* 0x00000018ff007819 */ /* 0x000fe40000011400 */
[----:B------:R-:W-:Y:S02]  /*7ad0*/  SHF.R.S32.HI R5, RZ, 0x18, R2 ;  /* 0x00000018ff057819 */ /* 0x000fe40000011402 */
[----:B------:R-:W-:Y:S01]  /*7ae0*/  PRMT R3, R93, 0x8880, RZ ;  /* 0x000088805d037816 */ /* 0x000fe200000000ff */
[-C--:B------:R-:W-:Y:S01]  /*7af0*/  IMAD R33, R0, R82.reuse, R33 ;  /* 0x0000005200217224 */ /* 0x080fe200078e0221 */
[----:B------:R-:W-:Y:S01]  /*7b00*/  SHF.R.S32.HI R0, RZ, 0x18, R92 ;  /* 0x00000018ff007819 */ /* 0x000fe2000001145c */
[----:B------:R-:W-:Y:S01]  /*7b10*/  IMAD R34, R5, R82, R34 ;  /* 0x0000005205227224 */ /* 0x000fe200078e0222 */
[----:B------:R-:W-:Y:S02]  /*7b20*/  SHF.L.U32 R2, R93, 0x8, RZ ;  /* 0x000000085d027819 */ /* 0x000fe400000006ff */
[----:B------:R-:W-:Y:S01]  /*7b30*/  I2IP.S8.S32.SAT R14, R19, R14, RZ ;  /* 0x0000000e130e7239 */ /* 0x000fe200000014ff */
[-C--:B------:R-:W-:Y:S01]  /*7b40*/  IMAD R39, R0, R82.reuse, R39 ;  /* 0x0000005200277224 */ /* 0x080fe200078e0227 */
[----:B------:R-:W-:Y:S01]  /*7b50*/  SHF.R.S32.HI R0, RZ, 0x18, R4 ;  /* 0x00000018ff007819 */ /* 0x000fe20000011404 */
[-C--:B------:R-:W-:Y:S01]  /*7b60*/  IMAD R36, R3, R82.reuse, R36 ;  /* 0x0000005203247224 */ /* 0x080fe200078e0224 */
[----:B------:R-:W-:Y:S02]  /*7b70*/  SHF.R.S32.HI R5, RZ, 0x18, R2 ;  /* 0x00000018ff057819 */ /* 0x000fe40000011402 */
[----:B------:R-:W-:Y:S01]  /*7b80*/  SHF.L.U32 R2, R94, 0x10, RZ ;  /* 0x000000105e027819 */ /* 0x000fe200000006ff */
[-C--:B------:R-:W-:Y:S01]  /*7b90*/  IMAD R37, R0, R82.reuse, R37 ;  /* 0x0000005200257224 */ /* 0x080fe200078e0225 */
[----:B------:R-:W-:Y:S01]  /*7ba0*/  SHF.R.S32.HI R0, RZ, 0x18, R93 ;  /* 0x00000018ff007819 */ /* 0x000fe2000001145d */
[-C--:B------:R-:W-:Y:S01]  /*7bb0*/  IMAD R38, R5, R82.reuse, R38 ;  /* 0x0000005205267224 */ /* 0x080fe200078e0226 */
[C---:B------:R-:W-:Y:S02]  /*7bc0*/  PRMT R3, R94.reuse, 0x8880, RZ ;  /* 0x000088805e037816 */ /* 0x040fe400000000ff */
[----:B------:R-:W-:Y:S01]  /*7bd0*/  SHF.L.U32 R5, R94, 0x8, RZ ;  /* 0x000000085e057819 */ /* 0x000fe200000006ff */
[-C--:B------:R-:W-:Y:S01]  /*7be0*/  IMAD R43, R0, R82.reuse, R43 ;  /* 0x00000052002b7224 */ /* 0x080fe200078e022b */
[----:B------:R-:W-:Y:S01]  /*7bf0*/  SHF.R.S32.HI R2, RZ, 0x18, R2 ;  /* 0x00000018ff027819 */ /* 0x000fe20000011402 */
[-C--:B------:R-:W-:Y:S01]  /*7c00*/  IMAD R40, R3, R82.reuse, R40 ;  /* 0x0000005203287224 */ /* 0x080fe200078e0228 */
[----:B------:R-:W-:Y:S02]  /*7c10*/  SHF.R.S32.HI R5, RZ, 0x18, R5 ;  /* 0x00000018ff057819 */ /* 0x000fe40000011405 */
[----:B------:R-:W-:Y:S01]  /*7c20*/  SHF.R.S32.HI R4, RZ, 0x18, R94 ;  /* 0x00000018ff047819 */ /* 0x000fe2000001145e */
[-C--:B------:R-:W-:Y:S01]  /*7c30*/  IMAD R41, R2, R82.reuse, R41 ;  /* 0x0000005202297224 */ /* 0x080fe200078e0229 */
[----:B------:R-:W-:Y:S01]  /*7c40*/  SHF.L.U32 R0, R95, 0x10, RZ ;  /* 0x000000105f007819 */ /* 0x000fe200000006ff */
[-C--:B------:R-:W-:Y:S01]  /*7c50*/  IMAD R42, R5, R82.reuse, R42 ;  /* 0x00000052052a7224 */ /* 0x080fe200078e022a */
[C---:B------:R-:W-:Y:S01]  /*7c60*/  PRMT R3, R95.reuse, 0x8880, RZ ;  /* 0x000088805f037816 */ /* 0x040fe200000000ff */
[-C--:B------:R-:W-:Y:S01]  /*7c70*/  IMAD R47, R4, R82.reuse, R47 ;  /* 0x00000052042f7224 */ /* 0x080fe200078e022f */
[----:B------:R-:W-:Y:S02]  /*7c80*/  SHF.L.U32 R2, R95, 0x8, RZ ;  /* 0x000000085f027819 */ /* 0x000fe400000006ff */
[----:B------:R-:W-:Y:S01]  /*7c90*/  SHF.R.S32.HI R0, RZ, 0x18, R0 ;  /* 0x00000018ff007819 */ /* 0x000fe20000011400 */
[-C--:B------:R-:W-:Y:S01]  /*7ca0*/  IMAD R44, R3, R82.reuse, R44 ;  /* 0x00000052032c7224 */ /* 0x080fe200078e022c */
[----:B------:R-:W-:Y:S02]  /*7cb0*/  SHF.R.S32.HI R5, RZ, 0x18, R2 ;  /* 0x00000018ff057819 */ /* 0x000fe40000011402 */
[----:B------:R-:W-:Y:S01]  /*7cc0*/  SHF.R.S32.HI R2, RZ, 0x18, R95 ;  /* 0x00000018ff027819 */ /* 0x000fe2000001145f */
[-C--:B------:R-:W-:Y:S01]  /*7cd0*/  IMAD R45, R0, R82.reuse, R45 ;  /* 0x00000052002d7224 */ /* 0x080fe200078e022d */
[----:B------:R-:W-:Y:S01]  /*7ce0*/  PRMT R3, R96, 0x8880, RZ ;  /* 0x0000888060037816 */ /* 0x000fe200000000ff */
[-C--:B------:R-:W-:Y:S01]  /*7cf0*/  IMAD R46, R5, R82.reuse, R46 ;  /* 0x00000052052e7224 */ /* 0x080fe200078e022e */
[C---:B------:R-:W-:Y:S01]  /*7d00*/  SHF.L.U32 R4, R97.reuse, 0x10, RZ ;  /* 0x0000001061047819 */ /* 0x040fe200000006ff */
[-C--:B------:R-:W-:Y:S01]  /*7d10*/  IMAD R51, R2, R82.reuse, R51 ;  /* 0x0000005202337224 */ /* 0x080fe200078e0233 */
[----:B------:R-:W-:Y:S01]  /*7d20*/  SHF.R.S32.HI R2, RZ, 0x18, R96 ;  /* 0x00000018ff027819 */ /* 0x000fe20000011460 */
[C---:B------:R-:W-:Y:S01]  /*7d30*/  IMAD.U32 R0, R96.reuse, 0x10000, RZ ;  /* 0x0001000060007824 */ /* 0x040fe200078e00ff */
[----:B------:R-:W-:Y:S01]  /*7d40*/  PRMT R5, R97, 0x8880, RZ ;  /* 0x0000888061057816 */ /* 0x000fe200000000ff */
[-C--:B------:R-:W-:Y:S01]  /*7d50*/  IMAD R48, R3, R82.reuse, R48 ;  /* 0x0000005203307224 */ /* 0x080fe200078e0230 */
[----:B------:R-:W-:Y:S02]  /*7d60*/  SHF.L.U32 R3, R96, 0x8, RZ ;  /* 0x0000000860037819 */ /* 0x000fe400000006ff */
[----:B------:R-:W-:Y:S02]  /*7d70*/  SHF.R.S32.HI R0, RZ, 0x18, R0 ;  /* 0x00000018ff007819 */ /* 0x000fe40000011400 */
[----:B------:R-:W-:Y:S02]  /*7d80*/  SHF.R.S32.HI R3, RZ, 0x18, R3 ;  /* 0x00000018ff037819 */ /* 0x000fe40000011403 */
[----:B------:R-:W-:Y:S01]  /*7d90*/  SHF.R.S32.HI R4, RZ, 0x18, R4 ;  /* 0x00000018ff047819 */ /* 0x000fe20000011404 */
[-C--:B------:R-:W-:Y:S01]  /*7da0*/  IMAD R49, R0, R82.reuse, R49 ;  /* 0x0000005200317224 */ /* 0x080fe200078e0231 */
[----:B------:R-:W-:Y:S01]  /*7db0*/  SHF.R.S32.HI R0, RZ, 0x18, R97 ;  /* 0x00000018ff007819 */ /* 0x000fe20000011461 */
[-C--:B------:R-:W-:Y:S01]  /*7dc0*/  IMAD R50, R3, R82.reuse, R50 ;  /* 0x0000005203327224 */ /* 0x080fe200078e0232 */
[----:B------:R-:W-:Y:S01]  /*7dd0*/  SHF.L.U32 R3, R97, 0x8, RZ ;  /* 0x0000000861037819 */ /* 0x000fe200000006ff */
[-C--:B------:R-:W-:Y:S01]  /*7de0*/  IMAD R55, R2, R82.reuse, R55 ;  /* 0x0000005202377224 */ /* 0x080fe200078e0237 */
        /* <DEDUP_REMOVED lines=8> */
[----:B------:R-:W-:Y:S01]  /*7e70*/  IMAD R59, R0, R82, R59 ;  /* 0x00000052003b7224 */ /* 0x000fe200078e023b */
[----:B------:R-:W-:Y:S01]  /*7e80*/  I2IP.S8.S32.SAT R18, R23, R18, RZ ;  /* 0x0000001217127239 */ /* 0x000fe200000014ff */
[----:B------:R-:W-:Y:S01]  /*7e90*/  IMAD R56, R5, R82, R56 ;  /* 0x0000005205387224 */ /* 0x000fe200078e0238 */
[----:B------:R-:W-:Y:S01]  /*7ea0*/  I2IP.S8.S32.SAT R86, R9, R8, R10 ;  /* 0x0000000809567239 */ /* 0x000fe2000000140a */
[----:B------:R-:W-:Y:S01]  /*7eb0*/  IMAD R57, R2, R82, R57 ;  /* 0x0000005202397224 */ /* 0x000fe200078e0239 */
[----:B------:R-:W-:Y:S02]  /*7ec0*/  I2IP.S8.S32.SAT R87, R13, R12, R14 ;  /* 0x0000000c0d577239 */ /* 0x000fe4000000140e */
[----:B------:R-:W-:Y:S02]  /*7ed0*/  SHF.R.S32.HI R7, RZ, 0x18, R7 ;  /* 0x00000018ff077819 */ /* 0x000fe40000011407 */
[----:B------:R-:W-:Y:S01]  /*7ee0*/  SHF.L.U32 R2, R99, 0x10, RZ ;  /* 0x0000001063027819 */ /* 0x000fe200000006ff */
[----:B------:R1:W-:Y:S01]  /*7ef0*/  STS.128 [R153+UR49+0xa200], R84 ;  /* 0x00a2005499007988 */ /* 0x0003e20008000c31 */
[----:B------:R-:W-:Y:S01]  /*7f00*/  SHF.R.S32.HI R0, RZ, 0x18, R98 ;  /* 0x00000018ff007819 */ /* 0x000fe20000011462 */
[----:B------:R-:W-:Y:S01]  /*7f10*/  IMAD R58, R7, R82, R58 ;  /* 0x00000052073a7224 */ /* 0x000fe200078e023a */
[----:B------:R-:W-:Y:S02]  /*7f20*/  I2IP.S8.S32.SAT R16, R17, R16, R18 ;  /* 0x0000001011107239 */ /* 0x000fe40000001412 */
[----:B------:R-:W-:Y:S01]  /*7f30*/  I2IP.S8.S32.SAT R17, R27, R22, RZ ;  /* 0x000000161b117239 */ /* 0x000fe200000014ff */
[----:B------:R-:W-:Y:S01]  /*7f40*/  IMAD R63, R0, R82, R63 ;  /* 0x00000052003f7224 */ /* 0x000fe200078e023f */
[----:B------:R-:W-:Y:S02]  /*7f50*/  I2IP.S8.S32.SAT R18, R31, R26, RZ ;  /* 0x0000001a1f127239 */ /* 0x000fe400000014ff */
[----:B------:R-:W-:Y:S02]  /*7f60*/  I2IP.S8.S32.SAT R19, R35, R30, RZ ;  /* 0x0000001e23137239 */ /* 0x000fe400000014ff */
[C---:B------:R-:W-:Y:S02]  /*7f70*/  PRMT R3, R99.reuse, 0x8880, RZ ;  /* 0x0000888063037816 */ /* 0x040fe400000000ff */
[----:B------:R-:W-:Y:S02]  /*7f80*/  SHF.L.U32 R5, R99, 0x8, RZ ;  /* 0x0000000863057819 */ /* 0x000fe400000006ff */
[----:B------:R-:W-:Y:S01]  /*7f90*/  SHF.R.S32.HI R2, RZ, 0x18, R2 ;  /* 0x00000018ff027819 */ /* 0x000fe20000011402 */
[----:B------:R-:W-:Y:S01]  /*7fa0*/  IMAD R60, R3, R82, R60 ;  /* 0x00000052033c7224 */ /* 0x000fe200078e023c */
[----:B------:R-:W-:Y:S02]  /*7fb0*/  I2IP.S8.S32.SAT R17, R21, R20, R17 ;  /* 0x0000001415117239 */ /* 0x000fe40000001411 */
[----:B------:R-:W-:Y:S01]  /*7fc0*/  I2IP.S8.S32.SAT R18, R25, R24, R18 ;  /* 0x0000001819127239 */ /* 0x000fe20000001412 */
[----:B------:R-:W-:Y:S01]  /*7fd0*/  IMAD R61, R2, R82, R61 ;  /* 0x00000052023d7224 */ /* 0x000fe200078e023d */
[----:B------:R-:W-:Y:S02]  /*7fe0*/  I2IP.S8.S32.SAT R19, R29, R28, R19 ;  /* 0x0000001c1d137239 */ /* 0x000fe40000001413 */
[----:B------:R-:W-:Y:S02]  /*7ff0*/  SHF.R.S32.HI R5, RZ, 0x18, R5 ;  /* 0x00000018ff057819 */ /* 0x000fe40000011405 */
[----:B------:R-:W-:Y:S01]  /*8000*/  SHF.R.S32.HI R4, RZ, 0x18, R99 ;  /* 0x00000018ff047819 */ /* 0x000fe20000011463 */
[----:B------:R1:W-:Y:S01]  /*8010*/  STS.128 [R172+0xa200], R16 ;  /* 0x00a20010ac007388 */ /* 0x0003e20000000c00 */
[----:B------:R-:W-:Y:S01]  /*8020*/  I2IP.S8.S32.SAT R34, R39, R34, RZ ;  /* 0x0000002227227239 */ /* 0x000fe200000014ff */
[----:B------:R-:W-:Y:S01]  /*8030*/  IMAD R62, R5, R82, R62 ;  /* 0x00000052053e7224 */ /* 0x000fe200078e023e */
[----:B------:R-:W-:Y:S01]  /*8040*/  I2IP.S8.S32.SAT R38, R43, R38, RZ ;  /* 0x000000262b267239 */ /* 0x000fe200000014ff */
[----:B------:R-:W-:Y:S01]  /*8050*/  IMAD R67, R4, R82, R67 ;  /* 0x0000005204437224 */ /* 0x000fe200078e0243 */
[----:B------:R-:W-:Y:S02]  /*8060*/  I2IP.S8.S32.SAT R42, R47, R42, RZ ;  /* 0x0000002a2f2a7239 */ /* 0x000fe400000014ff */
[----:B------:R-:W-:Y:S02]  /*8070*/  I2IP.S8.S32.SAT R35, R51, R46, RZ ;  /* 0x0000002e33237239 */ /* 0x000fe400000014ff */
[----:B------:R-:W-:Y:S02]  /*8080*/  I2IP.S8.S32.SAT R32, R33, R32, R34 ;  /* 0x0000002021207239 */ /* 0x000fe40000001422 */
[----:B------:R-:W-:Y:S02]  /*8090*/  I2IP.S8.S32.SAT R33, R37, R36, R38 ;  /* 0x0000002425217239 */ /* 0x000fe40000001426 */
[----:B------:R-:W-:Y:S02]  /*80a0*/  I2IP.S8.S32.SAT R34, R41, R40, R42 ;  /* 0x0000002829227239 */ /* 0x000fe4000000142a */
[----:B------:R-:W-:Y:S02]  /*80b0*/  I2IP.S8.S32.SAT R35, R45, R44, R35 ;  /* 0x0000002c2d237239 */ /* 0x000fe40000001423 */
[----:B------:R-:W-:Y:S02]  /*80c0*/  I2IP.S8.S32.SAT R50, R55, R50, RZ ;  /* 0x0000003237327239 */ /* 0x000fe400000014ff */
[----:B------:R-:W-:Y:S01]  /*80d0*/  I2IP.S8.S32.SAT R54, R59, R54, RZ ;  /* 0x000000363b367239 */ /* 0x000fe200000014ff */
[----:B------:R1:W-:Y:S01]  /*80e0*/  STS.128 [R171+0xa200], R32 ;  /* 0x00a20020ab007388 */ /* 0x0003e20000000c00 */
[----:B------:R-:W-:Y:S02]  /*80f0*/  I2IP.S8.S32.SAT R58, R63, R58, RZ ;  /* 0x0000003a3f3a7239 */ /* 0x000fe400000014ff */
[----:B------:R-:W-:Y:S02]  /*8100*/  I2IP.S8.S32.SAT R62, R67, R62, RZ ;  /* 0x0000003e433e7239 */ /* 0x000fe400000014ff */
[----:B------:R-:W-:Y:S02]  /*8110*/  I2IP.S8.S32.SAT R48, R49, R48, R50 ;  /* 0x0000003031307239 */ /* 0x000fe40000001432 */
[----:B------:R-:W-:Y:S02]  /*8120*/  I2IP.S8.S32.SAT R49, R53, R52, R54 ;  /* 0x0000003435317239 */ /* 0x000fe40000001436 */
[----:B------:R-:W-:Y:S02]  /*8130*/  I2IP.S8.S32.SAT R50, R57, R56, R58 ;  /* 0x0000003839327239 */ /* 0x000fe4000000143a */
[----:B------:R-:W-:Y:S02]  /*8140*/  I2IP.S8.S32.SAT R51, R61, R60, R62 ;  /* 0x0000003c3d337239 */ /* 0x000fe4000000143e */
[----:B------:R-:W-:Y:S02]  /*8150*/  LEA R0, R160, UR49, 0x3 ;  /* 0x00000031a0007c11 */ /* 0x000fe4000f8e18ff */
[----:B------:R-:W-:Y:S01]  /*8160*/  @P6 SHF.L.U32 R3, R159, 0x1f, RZ ;  /* 0x0000001f9f036819 */ /* 0x000fe200000006ff */
        /* <DEDUP_REMOVED lines=9> */
[----:B------:R-:W-:Y:S02]  /*8200*/  UIADD3 UR8, UP0, UPT, UR52, 0x680, URZ ;  /* 0x0000068034087890 */ /* 0x000fe4000ff1e0ff */
[----:B------:R-:W-:Y:S02]  /*8210*/  UIADD3 UR5, UPT, UPT, UR41, 0x40, URZ ;  /* 0x0000004029057890 */ /* 0x000fe4000fffe0ff */
[----:B------:R-:W-:Y:S02]  /*8220*/  UIADD3 UR4, UPT, UPT, UR49, 0xa200, URZ ;  /* 0x0000a20031047890 */ /* 0x000fe4000fffe0ff */
[----:B------:R-:W-:Y:S01]  /*8230*/  UIADD3.X UR9, UPT, UPT, URZ, UR53, URZ, UP0, !UPT ;  /* 0x00000035ff097290 */ /* 0x000fe200087fe4ff */
[----:B------:R-:W-:Y:S01]  /*8240*/  UMOV UR6, UR42 ;  /* 0x0000002a00067c82 */ /* 0x000fe20008000000 */
[----:B------:R-:W-:Y:S07]  /*8250*/  UMOV UR7, UR36 ;  /* 0x0000002400077c82 */ /* 0x000fee0008000000 */
[----:B------:R2:W-:Y:S01]  /*8260*/  UTMASTG.3D [UR4], [UR8] ;  /* 0x00000004080073b5 */ /* 0x0005e20008010000 */
[----:B------:R0:W-:Y:S01]  /*8270*/  UTMACMDFLUSH ;  /* 0x00000000000079b7 */ /* 0x0001e20000000000 */
[----:B--2---:R-:W-:Y:S04]  /*8280*/  DEPBAR.LE SB0, 0x1 ;  /* 0x000080400000791a */ /* 0x004fe80000000000 */
.L_x_106:
[----:B------:R-:W-:Y:S05]  /*8290*/  BSYNC.RECONVERGENT B0 ;  /* 0x0000000000007941 */ /* 0x000fea0003800200 */
.L_x_105:
        /* <DEDUP_REMOVED lines=16> */
.L_x_110:
[----:B------:R-:W-:Y:S05]  /*83a0*/  BSYNC B0 ;  /* 0x0000000000007941 */ /* 0x000fea0003800000 */
.L_x_109:
        /* <DEDUP_REMOVED lines=19> */
[----:B--234-:R-:W-:Y:S02]  /*84e0*/  LOP3.LUT R159, R159, R0, RZ, 0x3c, !PT ;  /* 0x000000009f9f7212 */ /* 0x01cfe400078e3cff */
.L_x_108:
[----:B------:R-:W-:Y:S05]  /*84f0*/  BSYNC B1 ;  /* 0x0000000000017941 */ /* 0x000fea0003800000 */
.L_x_107:
[----:B------:R-:W-:Y:S05]  /*8500*/  VIADD R3, R80, 0x80 ;  /* 0x0000008050037836 */ /* 0x000fea0000000000 */
        /* <DEDUP_REMOVED lines=9> */
[----:B------:R-:W3:Y:S01]  /*85a0*/  LDCU.64 UR6, c[0x4][0x80] ;  /* 0x01001000ff0677ac */ /* 0x000ee20008000a00 */
[----:B------:R-:W4:Y:S01]  /*85b0*/  LDC.64 R2, c[0x4][R3] ;  /* 0x0100000003027b82 */ /* 0x000f220000000a00 */
[----:B------:R-:W5:Y:S01]  /*85c0*/  LDCU.64 UR4, c[0x4][0x18] ;  /* 0x01000300ff0477ac */ /* 0x000f620008000a00 */
[----:B--2---:R-:W-:Y:S01]  /*85d0*/  MOV R5, UR9 ;  /* 0x0000000900057c02 */ /* 0x004fe20008000f00 */
[----:B------:R-:W-:Y:S01]  /*85e0*/  IMAD.U32 R4, RZ, RZ, UR8 ;  /* 0x00000008ff047e24 */ /* 0x000fe2000f8e00ff */
[----:B---3--:R-:W-:Y:S01]  /*85f0*/  MOV R7, UR7 ;  /* 0x0000000700077c02 */ /* 0x008fe20008000f00 */
[----:B------:R-:W-:Y:S01]  /*8600*/  IMAD.U32 R6, RZ, RZ, UR6 ;  /* 0x00000006ff067e24 */ /* 0x000fe2000f8e00ff */
[----:B-----5:R-:W-:Y:S01]  /*8610*/  MOV R11, UR5 ;  /* 0x00000005000b7c02 */ /* 0x020fe20008000f00 */
[----:B------:R-:W-:Y:S02]  /*8620*/  IMAD.U32 R10, RZ, RZ, UR4 ;  /* 0x00000004ff0a7e24 */ /* 0x000fe4000f8e00ff */
[----:B------:R-:W-:Y:S07]  /*8630*/  LEPC R20, `(.L_x_112) ;  /* 0x000000001014794e */ /* 0x000fee0000000000 */
[----:B-1--4-:R-:W-:Y:S05]  /*8640*/  CALL.ABS.NOINC R2 ;  /* 0x0000000002007343 */ /* 0x012fea0003c00000 */
.L_x_112:
[----:B------:R-:W-:Y:S05]  /*8650*/  WARPSYNC.ALL ;  /* 0x0000000000007948 */ /* 0x000fea0003800000 */
[----:B------:R-:W-:Y:S01]  /*8660*/  R2UR UR4, R80 ;  /* 0x00000000500472ca */ /* 0x000fe200000e0000 */
[----:B------:R-:W-:Y:S01]  /*8670*/  BSSY.RECONVERGENT B0, `(.L_x_113) ;  /* 0x000011f000007945 */ /* 0x000fe20003800200 */
[C---:B------:R-:W-:Y:S02]  /*8680*/  PRMT R81, R100.reuse, 0x8880, RZ ;  /* 0x0000888064517816 */ /* 0x040fe400000000ff */
[C---:B-1----:R-:W-:Y:S02]  /*8690*/  SHF.L.U32 R84, R100.reuse, 0x8, RZ ;  /* 0x0000000864547819 */ /* 0x042fe400000006ff */
[----:B------:R-:W-:Y:S02]  /*86a0*/  SHF.L.U32 R83, R100, 0x10, RZ ;  /* 0x0000001064537819 */ /* 0x000fe400000006ff */
[----:B------:R-:W-:Y:S02]  /*86b0*/  SHF.R.S32.HI R84, RZ, 0x18, R84 ;  /* 0x00000018ff547819 */ /* 0x000fe40000011454 */
[----:B------:R-:W-:Y:S02]  /*86c0*/  SHF.R.S32.HI R83, RZ, 0x18, R83 ;  /* 0x00000018ff537819 */ /* 0x000fe40000011453 */
[----:B------:R-:W-:Y:S01]  /*86d0*/  ISETP.NE.AND P0, PT, R167, RZ, PT ;  /* 0x000000ffa700720c */ /* 0x000fe20003f05270 */
[----:B------:R-:W1:Y:S01]  /*86e0*/  LDTM.x64 R4, tmem[UR4+0x80] ;  /* 0x00008004000479ee */ /* 0x000e620008340000 */
[----:B------:R-:W-:Y:S01]  /*86f0*/  ISETP.NE.AND P6, PT, R117, RZ, PT ;  /* 0x000000ff7500720c */ /* 0x000fe20003fc5270 */
[C---:B-1----:R-:W-:Y:S02]  /*8700*/  IMAD R0, R78.reuse, R4, RZ ;  /* 0x000000044e007224 */ /* 0x042fe400078e02ff */
        /* <DEDUP_REMOVED lines=141> */
[C---:B------:R-:W-:Y:S01]  /*8fe0*/  PRMT R3, R92.reuse, 0x8880, RZ ;  /* 0x000088805c037816 */ /* 0x040fe200000000ff */
        /* <DEDUP_REMOVED lines=124> */
[----:B------:R-:W-:Y:S02]  /*97b0*/  UIADD3 UR8, UP0, UPT, UR52, 0x680, URZ ;  /* 0x0000068034087890 */ /* 0x000fe4000ff1e0ff */
[----:B------:R-:W-:Y:S02]  /*97c0*/  UIADD3 UR5, UPT, UPT, UR41, 0x80, URZ ;  /* 0x0000008029057890 */ /* 0x000fe4000fffe0ff */
[----:B------:R-:W-:Y:S01]  /*97d0*/  MOV R166, UR10 ;  /* 0x0000000a00a67c02 */ /* 0x000fe20008000f00 */
[----:B------:R-:W-:Y:S01]  /*97e0*/  UIADD3.X UR9, UPT, UPT, URZ, UR53, URZ, UP0, !UPT ;  /* 0x00000035ff097290 */ /* 0x000fe200087fe4ff */
[----:B------:R-:W-:Y:S02]  /*97f0*/  UMOV UR6, UR42 ;  /* 0x0000002a00067c82 */ /* 0x000fe40008000000 */
[----:B------:R-:W-:Y:S01]  /*9800*/  R2UR UR4, R166 ;  /* 0x00000000a60472ca */ /* 0x000fe200000e0000 */
[----:B------:R-:W-:Y:S11]  /*9810*/  UMOV UR7, UR36 ;  /* 0x0000002400077c82 */ /* 0x000ff60008000000 */
[----:B------:R-:W-:Y:S01]  /*9820*/  @!UPT UIADD3 URZ, UPT, UPT, URZ, URZ, URZ ;  /* 0x000000fffffff290 */ /* 0x000fe2000fffe0ff */
[----:B------:R2:W-:Y:S01]  /*9830*/  UTMASTG.3D [UR4], [UR8] ;  /* 0x00000004080073b5 */ /* 0x0005e20008010000 */
[----:B------:R0:W-:Y:S01]  /*9840*/  UTMACMDFLUSH ;  /* 0x00000000000079b7 */ /* 0x0001e20000000000 */
[----:B--2---:R-:W-:Y:S04]  /*9850*/  DEPBAR.LE SB0, 0x1 ;  /* 0x000080400000791a */ /* 0x004fe80000000000 */
.L_x_114:
[----:B------:R-:W-:Y:S05]  /*9860*/  BSYNC.RECONVERGENT B0 ;  /* 0x0000000000007941 */ /* 0x000fea0003800200 */
.L_x_113:
        /* <DEDUP_REMOVED lines=16> */
.L_x_118:
[----:B------:R-:W-:Y:S05]  /*9970*/  BSYNC B0 ;  /* 0x0000000000007941 */ /* 0x000fea0003800000 */
.L_x_117:
        /* <DEDUP_REMOVED lines=20> */
.L_x_116:
[----:B------:R-:W-:Y:S05]  /*9ac0*/  BSYNC B1 ;  /* 0x0000000000017941 */ /* 0x000fea0003800000 */
.L_x_115:
        /* <DEDUP_REMOVED lines=21> */
.L_x_120:
[----:B------:R-:W-:Y:S01]  /*9c20*/  ISETP.NE.AND P0, PT, R167, RZ, PT ;  /* 0x000000ffa700720c */ /* 0x000fe20003f05270 */
[----:B------:R-:W-:Y:S05]  /*9c30*/  WARPSYNC.ALL ;  /* 0x0000000000007948 */ /* 0x000fea0003800000 */
[----:B------:R-:W-:Y:S01]  /*9c40*/  IMAD.U32 R140, R102, 0x10000, RZ ;  /* 0x00010000668c7824 */ /* 0x000fe200078e00ff */
[----:B------:R-:W-:Y:S01]  /*9c50*/  R2UR UR4, R80 ;  /* 0x00000000500472ca */ /* 0x000fe200000e0000 */
[----:B------:R-:W-:Y:S01]  /*9c60*/  IMAD.U32 R134, R88, 0x10000, RZ ;  /* 0x0001000058867824 */ /* 0x000fe200078e00ff */
[C---:B------:R-:W-:Y:S01]  /*9c70*/  SHF.L.U32 R0, R100.reuse, 0x10, RZ ;  /* 0x0000001064007819 */ /* 0x040fe200000006ff */
[----:B-1----:R-:W-:Y:S01]  /*9c80*/  IMAD.U32 R119, R93, 0x10000, RZ ;  /* 0x000100005d777824 */ /* 0x002fe200078e00ff */
[----:B------:R-:W-:Y:S01]  /*9c90*/  PRMT R3, R100, 0x8880, RZ ;  /* 0x0000888064037816 */ /* 0x000fe200000000ff */
[----:B------:R-:W-:Y:S01]  /*9ca0*/  IMAD.U32 R104, R98, 0x10000, RZ ;  /* 0x0001000062687824 */ /* 0x000fe200078e00ff */
[----:B------:R-:W-:Y:S01]  /*9cb0*/  SHF.L.U32 R81, R100, 0x8, RZ ;  /* 0x0000000864517819 */ /* 0x000fe200000006ff */
[----:B------:R-:W-:Y:S01]  /*9cc0*/  IMAD.SHL.U32 R127, R90, 0x100, RZ ;  /* 0x000001005a7f7824 */ /* 0x000fe200078e00ff */
[----:B------:R-:W-:Y:S01]  /*9cd0*/  SHF.R.S32.HI R0, RZ, 0x18, R0 ;  /* 0x00000018ff007819 */ /* 0x000fe20000011400 */
[----:B------:R-:W-:Y:S01]  /*9ce0*/  IMAD.SHL.U32 R112, R95, 0x100, RZ ;  /* 0x000001005f707824 */ /* 0x000fe200078e00ff */
[----:B------:R-:W-:Y:S01]  /*9cf0*/  SHF.R.S32.HI R81, RZ, 0x18, R81 ;  /* 0x00000018ff517819 */ /* 0x000fe20000011451 */
[----:B------:R-:W-:Y:S01]  /*9d00*/  BSSY.RECONVERGENT B0, `(.L_x_121) ;  /* 0x0000121000007945 */ /* 0x000fe20003800200 */
[----:B------:R-:W-:Y:S01]  /*9d10*/  SHF.R.S32.HI R2, RZ, 0x18, R100 ;  /* 0x00000018ff027819 */ /* 0x000fe20000011464 */
[----:B------:R-:W1:Y:S01]  /*9d20*/  LDTM.x64 R4, tmem[UR4+0xc0] ;  /* 0x0000c004000479ee */ /* 0x000e620008340000 */
[----:B------:R-:W-:Y:S01]  /*9d30*/  NOP ;  /* 0x0000000000007918 */ /* 0x000fe20000000000 */
[----:B------:R-:W-:Y:S02]  /*9d40*/  SHF.R.S32.HI R84, RZ, 0x18, R101 ;  /* 0x00000018ff547819 */ /* 0x000fe40000011465 */
[----:B------:R-:W-:Y:S02]  /*9d50*/  SHF.R.S32.HI R85, RZ, 0x18, R102 ;  /* 0x00000018ff557819 */ /* 0x000fe40000011466 */
[----:B------:R-:W-:Y:S02]  /*9d60*/  SHF.R.S32.HI R86, RZ, 0x18, R103 ;  /* 0x00000018ff567819 */ /* 0x000fe40000011467 */
[----:B------:R-:W-:Y:S02]  /*9d70*/  SHF.R.S32.HI R87, RZ, 0x18, R88 ;  /* 0x00000018ff577819 */ /* 0x000fe40000011458 */
[----:B------:R-:W-:Y:S02]  /*9d80*/  R2UR UR5, R108 ;  /* 0x000000006c0572ca */ /* 0x000fe400000e0000 */
[C---:B------:R-:W-:Y:S02]  /*9d90*/  PRMT R143, R101.reuse, 0x8880, RZ ;  /* 0x00008880658f7816 */ /* 0x040fe400000000ff */
[----:B------:R-:W-:Y:S02]  /*9da0*/  SHF.L.U32 R83, R101, 0x10, RZ ;  /* 0x0000001065537819 */ /* 0x000fe400000006ff */
[----:B------:R-:W-:Y:S02]  /*9db0*/  PRMT R141, R102, 0x8880, RZ ;  /* 0x00008880668d7816 */ /* 0x000fe400000000ff */
[----:B------:R-:W-:Y:S02]  /*9dc0*/  SHF.R.S32.HI R83, RZ, 0x18, R83 ;  /* 0x00000018ff537819 */ /* 0x000fe40000011453 */
[C---:B------:R-:W-:Y:S02]  /*9dd0*/  PRMT R138, R103.reuse, 0x8880, RZ ;  /* 0x00008880678a7816 */ /* 0x040fe400000000ff */
[----:B------:R-:W-:Y:S01]  /*9de0*/  SHF.L.U32 R137, R103, 0x10, RZ ;  /* 0x0000001067897819 */ /* 0x000fe200000006ff */
[----:B------:R-:W-:Y:S01]  /*9df0*/  UIADD3 UR5, UPT, UPT, UR5, 0xd0, URZ ;  /* 0x000000d005057890 */ /* 0x000fe2000fffe0ff */
[----:B-1----:R-:W-:Y:S01]  /*9e00*/  IMAD R4, R78, R4, RZ ;  /* 0x000000044e047224 */ /* 0x002fe200078e02ff */
[----:B------:R-:W-:Y:S01]  /*9e10*/  PRMT R135, R88, 0x8880, RZ ;  /* 0x0000888058877816 */ /* 0x000fe200000000ff */
[C---:B------:R-:W-:Y:S01]  /*9e20*/  IMAD R5, R78.reuse, R5, RZ ;  /* 0x000000054e057224 */ /* 0x040fe200078e02ff */
[----:B------:R-:W-:Y:S01]  /*9e30*/  UPRMT UR5, UR37, 0x654, UR5 ;  /* 0x0000065425057896 */ /* 0x000fe20008000005 */
[----:B------:R-:W-:Y:S01]  /*9e40*/  IMAD R4, R3, R82, R4 ;  /* 0x0000005203047224 */ /* 0x000fe200078e0204 */
[C---:B------:R-:W-:Y:S01]  /*9e50*/  PRMT R132, R89.reuse, 0x8880, RZ ;  /* 0x0000888059847816 */ /* 0x040fe200000000ff */
[----:B------:R-:W-:Y:S01]  /*9e60*/  IMAD R6, R78, R6, RZ ;  /* 0x000000064e067224 */ /* 0x000fe200078e02ff */
[----:B------:R-:W-:Y:S01]  /*9e70*/  SHF.L.U32 R131, R89, 0x10, RZ ;  /* 0x0000001059837819 */ /* 0x000fe200000006ff */
[----:B------:R-:W-:Y:S01]  /*9e80*/  IMAD R5, R0, R82, R5 ;  /* 0x0000005200057224 */ /* 0x000fe200078e0205 */
[----:B------:R-:W-:Y:S01]  /*9e90*/  PRMT R129, R90, 0x8880, RZ ;  /* 0x000088805a817816 */ /* 0x000fe200000000ff */
[----:B------:R-:W-:Y:S01]  /*9ea0*/  IMAD R0, R78, R16, RZ ;  /* 0x000000104e007224 */ /* 0x000fe200078e02ff */
[----:B------:R-:W-:Y:S01]  /*9eb0*/  SHF.L.U32 R128, R90, 0x10, RZ ;  /* 0x000000105a807819 */ /* 0x000fe200000006ff */
[C---:B------:R-:W-:Y:S01]  /*9ec0*/  IMAD R7, R78.reuse, R7, RZ ;  /* 0x000000074e077224 */ /* 0x040fe200078e02ff */
[----:B------:R-:W-:Y:S01]  /*9ed0*/  SYNCS.ARRIVE.TRANS64.RED.A1T0 RZ, [UR5], RZ ;  /* 0x000000ffffff79a7 */ /* 0x000fe20008100405 */
[C---:B------:R-:W-:Y:S01]  /*9ee0*/  IMAD R16, R78.reuse, R20, RZ ;  /* 0x000000144e107224 */ /* 0x040fe200078e02ff */
[C---:B------:R-:W-:Y:S01]  /*9ef0*/  PRMT R126, R91.reuse, 0x8880, RZ ;  /* 0x000088805b7e7816 */ /* 0x040fe200000000ff */
[C---:B------:R-:W-:Y:S01]  /*9f00*/  IMAD R20, R78.reuse, R24, RZ ;  /* 0x000000184e147224 */ /* 0x040fe200078e02ff */
[----:B------:R-:W-:Y:S01]  /*9f10*/  SHF.L.U32 R125, R91, 0x10, RZ ;  /* 0x000000105b7d7819 */ /* 0x000fe200000006ff */
[----:B------:R-:W-:Y:S01]  /*9f20*/  IMAD R6, R81, R82, R6 ;  /* 0x0000005251067224 */ /* 0x000fe200078e0206 */
[----:B------:R-:W-:Y:S01]  /*9f30*/  MOV R81, R143 ;  /* 0x0000008f00517202 */ /* 0x000fe20000000f00 */
[----:B------:R-:W-:Y:S01]  /*9f40*/  IMAD R24, R78, R28, RZ ;  /* 0x0000001c4e187224 */ /* 0x000fe200078e02ff */
[----:B------:R-:W-:Y:S01]  /*9f50*/  PRMT R123, R92, 0x8880, RZ ;  /* 0x000088805c7b7816 */ /* 0x000fe200000000ff */
[----:B------:R-:W-:Y:S01]  /*9f60*/  IMAD R28, R78, R32, RZ ;  /* 0x000000204e1c7224 */ /* 0x000fe200078e02ff */
[----:B------:R-:W-:Y:S01]  /*9f70*/  SHF.L.U32 R122, R92, 0x10, RZ ;  /* 0x000000105c7a7819 */ /* 0x000fe200000006ff */
[----:B------:R-:W-:Y:S01]  /*9f80*/  IMAD R7, R2, R82, R7 ;  /* 0x0000005202077224 */ /* 0x000fe200078e0207 */
[----:B------:R-:W-:Y:S01]  /*9f90*/  PRMT R120, R93, 0x8880, RZ ;  /* 0x000088805d787816 */ /* 0x000fe200000000ff */
[----:B------:R-:W-:Y:S01]  /*9fa0*/  IMAD R32, R78, R36, RZ ;  /* 0x000000244e207224 */ /* 0x000fe200078e02ff */
[----:B------:R-:W-:Y:S01]  /*9fb0*/  PRMT R117, R94, 0x8880, RZ ;  /* 0x000088805e757816 */ /* 0x000fe200000000ff */
[----:B------:R-:W-:Y:S01]  /*9fc0*/  IMAD R2, R78, R17, RZ ;  /* 0x000000114e027224 */ /* 0x000fe200078e02ff */
[----:B------:R-:W-:Y:S01]  /*9fd0*/  SHF.L.U32 R116, R94, 0x10, RZ ;  /* 0x000000105e747819 */ /* 0x000fe200000006ff */
[----:B------:R-:W-:Y:S01]  /*9fe0*/  IMAD R36, R78, R40, RZ ;  /* 0x000000284e247224 */ /* 0x000fe200078e02ff */
[----:B------:R-:W-:Y:S01]  /*9ff0*/  SHF.L.U32 R115, R94, 0x8, RZ ;  /* 0x000000085e737819 */ /* 0x000fe200000006ff */
[C---:B------:R-:W-:Y:S01]  /*a000*/  IMAD R17, R78.reuse, R21, RZ ;  /* 0x000000154e117224 */ /* 0x040fe200078e02ff */
[C---:B------:R-:W-:Y:S01]  /*a010*/  PRMT R114, R95.reuse, 0x8880, RZ ;  /* 0x000088805f727816 */ /* 0x040fe200000000ff */
[C---:B------:R-:W-:Y:S01]  /*a020*/  IMAD R40, R78.reuse, R44, RZ ;  /* 0x0000002c4e287224 */ /* 0x040fe200078e02ff */
[----:B------:R-:W-:Y:S01]  /*a030*/  SHF.L.U32 R113, R95, 0x10, RZ ;  /* 0x000000105f717819 */ /* 0x000fe200000006ff */
[----:B------:R-:W-:Y:S01]  /*a040*/  IMAD R21, R78, R25, RZ ;  /* 0x000000194e157224 */ /* 0x000fe200078e02ff */
[----:B------:R-:W-:Y:S01]  /*a050*/  PRMT R111, R96, 0x8880, RZ ;  /* 0x00008880606f7816 */ /* 0x000fe200000000ff */
        /* <DEDUP_REMOVED lines=8> */
[C---:B------:R-:W-:Y:S01]  /*a0e0*/  IMAD R52, R78.reuse, R56, RZ ;  /* 0x000000384e347224 */ /* 0x040fe200078e02ff */
[----:B------:R-:W-:Y:S01]  /*a0f0*/  SHF.L.U32 R142, R101, 0x8, RZ ;  /* 0x00000008658e7819 */ /* 0x000fe200000006ff */
[C---:B------:R-:W-:Y:S01]  /*a100*/  IMAD R8, R78.reuse, R8, RZ ;  /* 0x000000084e087224 */ /* 0x040fe200078e02ff */
[C---:B------:R-:W-:Y:S01]  /*a110*/  SHF.L.U32 R101, R99.reuse, 0x10, RZ ;  /* 0x0000001063657819 */ /* 0x040fe200000006ff */
[----:B------:R-:W-:Y:S01]  /*a120*/  IMAD R33, R78, R37, RZ ;  /* 0x000000254e217224 */ /* 0x000fe200078e02ff */
[----:B------:R-:W-:Y:S01]  /*a130*/  SHF.L.U32 R139, R102, 0x8, RZ ;  /* 0x00000008668b7819 */ /* 0x000fe200000006ff */
[C---:B------:R-:W-:Y:S01]  /*a140*/  IMAD R56, R78.reuse, R60, RZ ;  /* 0x0000003c4e387224 */ /* 0x040fe200078e02ff */
[----:B------:R-:W-:Y:S01]  /*a150*/  PRMT R102, R99, 0x8880, RZ ;  /* 0x0000888063667816 */ /* 0x000fe200000000ff */
[C---:B------:R-:W-:Y:S01]  /*a160*/  IMAD R37, R78.reuse, R41, RZ ;  /* 0x000000294e257224 */ /* 0x040fe200078e02ff */
[----:B------:R-:W-:Y:S01]  /*a170*/  SHF.L.U32 R136, R103, 0x8, RZ ;  /* 0x0000000867887819 */ /* 0x000fe200000006ff */
[C---:B------:R-:W-:Y:S01]  /*a180*/  IMAD R60, R78.reuse, R64, RZ ;  /* 0x000000404e3c7224 */ /* 0x040fe200078e02ff */
[----:B------:R-:W-:Y:S01]  /*a190*/  I2IP.S8.S32.SAT R64, R7, R6, RZ ;  /* 0x0000000607407239 */ /* 0x000fe200000014ff */
[C---:B------:R-:W-:Y:S01]  /*a1a0*/  IMAD R9, R78.reuse, R9, RZ ;  /* 0x000000094e097224 */ /* 0x040fe200078e02ff */
[----:B------:R-:W-:Y:S01]  /*a1b0*/  SHF.R.S32.HI R6, RZ, 0x18, R140 ;  /* 0x00000018ff067819 */ /* 0x000fe2000001148c */
[C---:B------:R-:W-:Y:S01]  /*a1c0*/  IMAD R41, R78.reuse, R45, RZ ;  /* 0x0000002d4e297224 */ /* 0x040fe200078e02ff */
[----:B------:R-:W-:Y:S01]  /*a1d0*/  SHF.R.S32.HI R7, RZ, 0x18, R142 ;  /* 0x00000018ff077819 */ /* 0x000fe2000001148e */
[----:B------:R-:W-:Y:S01]  /*a1e0*/  IMAD R45, R78, R49, RZ ;  /* 0x000000314e2d7224 */ /* 0x000fe200078e02ff */
[----:B------:R-:W-:Y:S01]  /*a1f0*/  SHF.L.U32 R133, R88, 0x8, RZ ;  /* 0x0000000858857819 */ /* 0x000fe200000006ff */
[C---:B------:R-:W-:Y:S01]  /*a200*/  IMAD R10, R78.reuse, R10, RZ ;  /* 0x0000000a4e0a7224 */ /* 0x040fe200078e02ff */
[----:B------:R-:W-:Y:S01]  /*a210*/  SHF.R.S32.HI R88, RZ, 0x18, R89 ;  /* 0x00000018ff587819 */ /* 0x000fe20000011459 */
[C---:B------:R-:W-:Y:S01]  /*a220*/  IMAD R49, R78.reuse, R53, RZ ;  /* 0x000000354e317224 */ /* 0x040fe200078e02ff */
[----:B------:R-:W-:Y:S01]  /*a230*/  SHF.L.U32 R130, R89, 0x8, RZ ;  /* 0x0000000859827819 */ /* 0x000fe200000006ff */
[-C--:B------:R-:W-:Y:S01]  /*a240*/  IMAD R8, R81, R82.reuse, R8 ;  /* 0x0000005251087224 */ /* 0x080fe200078e0208 */
[----:B------:R-:W-:Y:S01]  /*a250*/  SHF.R.S32.HI R81, RZ, 0x18, R139 ;  /* 0x00000018ff517819 */ /* 0x000fe2000001148b */
[C---:B------:R-:W-:Y:S01]  /*a260*/  IMAD R53, R78.reuse, R57, RZ ;  /* 0x000000394e357224 */ /* 0x040fe200078e02ff */
[----:B------:R-:W-:Y:S01]  /*a270*/  SHF.R.S32.HI R89, RZ, 0x18, R90 ;  /* 0x00000018ff597819 */ /* 0x000fe2000001145a */
[C---:B------:R-:W-:Y:S01]  /*a280*/  IMAD R11, R78.reuse, R11, RZ ;  /* 0x0000000b4e0b7224 */ /* 0x040fe200078e02ff */
[----:B------:R-:W-:Y:S01]  /*a290*/  SHF.R.S32.HI R90, RZ, 0x18, R91 ;  /* 0x00000018ff5a7819 */ /* 0x000fe2000001145b */
[C---:B------:R-:W-:Y:S01]  /*a2a0*/  IMAD R57, R78.reuse, R61, RZ ;  /* 0x0000003d4e397224 */ /* 0x040fe200078e02ff */
[----:B------:R-:W-:Y:S01]  /*a2b0*/  SHF.L.U32 R124, R91, 0x8, RZ ;  /* 0x000000085b7c7819 */ /* 0x000fe200000006ff */
[----:B------:R-:W-:Y:S01]  /*a2c0*/  IMAD R9, R83, R82, R9 ;  /* 0x0000005253097224 */ /* 0x000fe200078e0209 */
[----:B------:R-:W-:Y:S01]  /*a2d0*/  SHF.R.S32.HI R91, RZ, 0x18, R92 ;  /* 0x00000018ff5b7819 */ /* 0x000fe2000001145c */
[----:B------:R-:W-:Y:S01]  /*a2e0*/  IMAD R61, R78, R65, RZ ;  /* 0x000000414e3d7224 */ /* 0x000fe200078e02ff */
[----:B------:R-:W-:Y:S01]  /*a2f0*/  SHF.L.U32 R121, R92, 0x8, RZ ;  /* 0x000000085c797819 */ /* 0x000fe200000006ff */
[C---:B------:R-:W-:Y:S01]  /*a300*/  IMAD R12, R78.reuse, R12, RZ ;  /* 0x0000000c4e0c7224 */ /* 0x040fe200078e02ff */
[----:B------:R-:W-:Y:S01]  /*a310*/  SHF.R.S32.HI R92, RZ, 0x18, R93 ;  /* 0x00000018ff5c7819 */ /* 0x000fe2000001145d */
[----:B------:R-:W-:Y:S01]  /*a320*/  IMAD.MOV.U32 R65, RZ, RZ, R141 ;  /* 0x000000ffff417224 */ /* 0x000fe200078e008d */
[----:B------:R-:W-:Y:S01]  /*a330*/  SHF.L.U32 R118, R93, 0x8, RZ ;  /* 0x000000085d767819 */ /* 0x000fe200000006ff */
[----:B------:R-:W-:Y:S01]  /*a340*/  IMAD R10, R7, R82, R10 ;  /* 0x00000052070a7224 */ /* 0x000fe200078e020a */
[----:B------:R-:W-:Y:S01]  /*a350*/  MOV R7, R138 ;  /* 0x0000008a00077202 */ /* 0x000fe20000000f00 */
[----:B------:R-:W-:Y:S01]  /*a360*/  IMAD R13, R78, R13, RZ ;  /* 0x0000000d4e0d7224 */ /* 0x000fe200078e02ff */
[----:B------:R-:W-:Y:S01]  /*a370*/  SHF.R.S32.HI R93, RZ, 0x18, R94 ;  /* 0x00000018ff5d7819 */ /* 0x000fe2000001145e */
[----:B------:R-:W-:Y:S01]  /*a380*/  IMAD R11, R84, R82, R11 ;  /* 0x00000052540b7224 */ /* 0x000fe200078e020b */
[----:B------:R-:W-:Y:S01]  /*a390*/  I2IP.S8.S32.SAT R84, R5, R4, R64 ;  /* 0x0000000405547239 */ /* 0x000fe20000001440 */
[C---:B------:R-:W-:Y:S01]  /*a3a0*/  IMAD R14, R78.reuse, R14, RZ ;  /* 0x0000000e4e0e7224 */ /* 0x040fe200078e02ff */
[----:B------:R-:W-:Y:S01]  /*a3b0*/  SHF.R.S32.HI R5, RZ, 0x18, R137 ;  /* 0x00000018ff057819 */ /* 0x000fe20000011489 */
[----:B------:R-:W-:Y:S01]  /*a3c0*/  IMAD R12, R65, R82, R12 ;  /* 0x00000052410c7224 */ /* 0x000fe200078e020c */
[----:B------:R-:W-:Y:S01]  /*a3d0*/  I2IP.S8.S32.SAT R10, R11, R10, RZ ;  /* 0x0000000a0b0a7239 */ /* 0x000fe200000014ff */
[----:B------:R-:W-:Y:S01]  /*a3e0*/  IMAD R15, R78, R15, RZ ;  /* 0x0000000f4e0f7224 */ /* 0x000fe200078e02ff */
[----:B------:R-:W-:Y:S01]  /*a3f0*/  SHF.R.S32.HI R94, RZ, 0x18, R95 ;  /* 0x00000018ff5e7819 */ /* 0x000fe2000001145f */
[-C--:B------:R-:W-:Y:S01]  /*a400*/  IMAD R13, R6, R82.reuse, R13 ;  /* 0x00000052060d7224 */ /* 0x080fe200078e020d */
[----:B------:R-:W-:Y:S01]  /*a410*/  SHF.R.S32.HI R6, RZ, 0x18, R134 ;  /* 0x00000018ff067819 */ /* 0x000fe20000011486 */
[-C--:B------:R-:W-:Y:S01]  /*a420*/  IMAD R14, R81, R82.reuse, R14 ;  /* 0x00000052510e7224 */ /* 0x080fe200078e020e */
        /* <DEDUP_REMOVED lines=10> */
[----:B------:R-:W-:Y:S01]  /*a4d0*/  MOV R5, R135 ;  /* 0x0000008700057202 */ /* 0x000fe20000000f00 */
[-C--:B------:R-:W-:Y:S01]  /*a4e0*/  IMAD R3, R4, R82.reuse, R3 ;  /* 0x0000005204037224 */ /* 0x080fe200078e0203 */
[----:B------:R-:W-:Y:S01]  /*a4f0*/  SHF.R.S32.HI R4, RZ, 0x18, R131 ;  /* 0x00000018ff047819 */ /* 0x000fe20000011483 */
[----:B------:R-:W-:Y:S01]  /*a500*/  IMAD R19, R86, R82, R19 ;  /* 0x0000005256137224 */ /* 0x000fe200078e0213 */
[----:B------:R-:W-:Y:S01]  /*a510*/  I2IP.S8.S32.SAT R86, R13, R12, R14 ;  /* 0x0000000c0d567239 */ /* 0x000fe2000000140e */
[----:B------:R-:W-:Y:S01]  /*a520*/  IMAD R18, R78, R22, RZ ;  /* 0x000000164e127224 */ /* 0x000fe200078e02ff */
[----:B------:R-:W-:Y:S01]  /*a530*/  SHF.L.U32 R109, R96, 0x8, RZ ;  /* 0x00000008606d7819 */ /* 0x000fe200000006ff */
[----:B------:R-:W-:Y:S01]  /*a540*/  IMAD R16, R5, R82, R16 ;  /* 0x0000005205107224 */ /* 0x000fe200078e0210 */
[----:B------:R-:W-:Y:S01]  /*a550*/  I2IP.S8.S32.SAT R19, R19, R3, RZ ;  /* 0x0000000313137239 */ /* 0x000fe200000014ff */
[----:B------:R-:W-:Y:S01]  /*a560*/  IMAD R23, R78, R23, RZ ;  /* 0x000000174e177224 */ /* 0x000fe200078e02ff */
[----:B------:R-:W-:Y:S01]  /*a570*/  MOV R3, R132 ;  /* 0x0000008400037202 */ /* 0x000fe20000000f00 */
[-C--:B------:R-:W-:Y:S01]  /*a580*/  IMAD R17, R6, R82.reuse, R17 ;  /* 0x0000005206117224 */ /* 0x080fe200078e0211 */
[----:B------:R-:W-:Y:S01]  /*a590*/  MOV R5, R129 ;  /* 0x0000008100057202 */ /* 0x000fe20000000f00 */
[-C--:B------:R-:W-:Y:S01]  /*a5a0*/  IMAD R18, R7, R82.reuse, R18 ;  /* 0x0000005207127224 */ /* 0x080fe200078e0212 */
[----:B------:R-:W-:Y:S01]  /*a5b0*/  SHF.R.S32.HI R7, RZ, 0x18, R127 ;  /* 0x00000018ff077819 */ /* 0x000fe2000001147f */
[----:B------:R-:W-:Y:S01]  /*a5c0*/  IMAD R23, R87, R82, R23 ;  /* 0x0000005257177224 */ /* 0x000fe200078e0217 */
[----:B------:R-:W-:Y:S01]  /*a5d0*/  I2IP.S8.S32.SAT R87, R2, R0, R19 ;  /* 0x0000000002577239 */ /* 0x000fe20000001413 */
[----:B------:R-:W-:Y:S01]  /*a5e0*/  IMAD R20, R3, R82, R20 ;  /* 0x0000005203147224 */ /* 0x000fe200078e0214 */
[----:B------:R-:W-:Y:S01]  /*a5f0*/  SHF.R.S32.HI R3, RZ, 0x18, R130 ;  /* 0x00000018ff037819 */ /* 0x000fe20000011482 */
[C---:B------:R-:W-:Y:S01]  /*a600*/  IMAD R22, R78.reuse, R26, RZ ;  /* 0x0000001a4e167224 */ /* 0x040fe200078e02ff */
[----:B------:R-:W-:Y:S01]  /*a610*/  I2IP.S8.S32.SAT R18, R23, R18, RZ ;  /* 0x0000001217127239 */ /* 0x000fe200000014ff */
[----:B------:R-:W-:Y:S01]  /*a620*/  IMAD R27, R78, R27, RZ ;  /* 0x0000001b4e1b7224 */ /* 0x000fe200078e02ff */
[----:B------:R1:W-:Y:S01]  /*a630*/  STS.128 [R153+UR49+0xa200], R84 ;  /* 0x00a2005499007988 */ /* 0x0003e20008000c31 */
[----:B------:R-:W-:Y:S01]  /*a640*/  IMAD R21, R4, R82, R21 ;  /* 0x0000005204157224 */ /* 0x000fe200078e0215 */
[----:B------:R-:W-:Y:S01]  /*a650*/  I2IP.S8.S32.SAT R16, R17, R16, R18 ;  /* 0x0000001011107239 */ /* 0x000fe20000001412 */
[-C--:B------:R-:W-:Y:S01]  /*a660*/  IMAD R22, R3, R82.reuse, R22 ;  /* 0x0000005203167224 */ /* 0x080fe200078e0216 */
[----:B------:R-:W-:Y:S01]  /*a670*/  SHF.R.S32.HI R0, RZ, 0x18, R128 ;  /* 0x00000018ff007819 */ /* 0x000fe20000011480 */
[----:B------:R-:W-:Y:S01]  /*a680*/  IMAD R27, R88, R82, R27 ;  /* 0x00000052581b7224 */ /* 0x000fe200078e021b */
[----:B------:R-:W-:Y:S01]  /*a690*/  SHF.R.S32.HI R96, RZ, 0x18, R97 ;  /* 0x00000018ff607819 */ /* 0x000fe20000011461 */
[C---:B------:R-:W-:Y:S01]  /*a6a0*/  IMAD R26, R78.reuse, R30, RZ ;  /* 0x0000001e4e1a7224 */ /* 0x040fe200078e02ff */
[----:B------:R-:W-:Y:S01]  /*a6b0*/  SHF.L.U32 R106, R97, 0x8, RZ ;  /* 0x00000008616a7819 */ /* 0x000fe200000006ff */
[----:B------:R-:W-:Y:S01]  /*a6c0*/  IMAD R24, R5, R82, R24 ;  /* 0x0000005205187224 */ /* 0x000fe200078e0218 */
[----:B------:R-:W-:Y:S01]  /*a6d0*/  I2IP.S8.S32.SAT R17, R27, R22, RZ ;  /* 0x000000161b117239 */ /* 0x000fe200000014ff */
[----:B------:R-:W-:Y:S01]  /*a6e0*/  IMAD R31, R78, R31, RZ ;  /* 0x0000001f4e1f7224 */ /* 0x000fe200078e02ff */
[----:B------:R-:W-:Y:S01]  /*a6f0*/  SHF.R.S32.HI R5, RZ, 0x18, R124 ;  /* 0x00000018ff057819 */ /* 0x000fe2000001147c */
[----:B------:R-:W-:Y:S01]  /*a700*/  IMAD R25, R0, R82, R25 ;  /* 0x0000005200197224 */ /* 0x000fe200078e0219 */
[----:B------:R-:W-:Y:S01]  /*a710*/  I2IP.S8.S32.SAT R17, R21, R20, R17 ;  /* 0x0000001415117239 */ /* 0x000fe20000001411 */
[-C--:B------:R-:W-:Y:S01]  /*a720*/  IMAD R26, R7, R82.reuse, R26 ;  /* 0x00000052071a7224 */ /* 0x080fe200078e021a */
[----:B------:R-:W-:Y:S01]  /*a730*/  SHF.R.S32.HI R0, RZ, 0x18, R125 ;  /* 0x00000018ff007819 */ /* 0x000fe2000001147d */
[----:B------:R-:W-:Y:S01]  /*a740*/  IMAD.MOV.U32 R3, RZ, RZ, R126 ;  /* 0x000000ffff037224 */ /* 0x000fe200078e007e */
[----:B------:R-:W-:Y:S01]  /*a750*/  SHF.R.S32.HI R7, RZ, 0x18, R118 ;  /* 0x00000018ff077819 */ /* 0x000fe20000011476 */
[----:B------:R-:W-:Y:S01]  /*a760*/  IMAD R31, R89, R82, R31 ;  /* 0x00000052591f7224 */ /* 0x000fe200078e021f */
[----:B------:R-:W-:Y:S01]  /*a770*/  SHF.R.S32.HI R97, RZ, 0x18, R98 ;  /* 0x00000018ff617819 */ /* 0x000fe20000011462 */
[----:B------:R-:W-:Y:S01]  /*a780*/  IMAD R30, R78, R34, RZ ;  /* 0x000000224e1e7224 */ /* 0x000fe200078e02ff */
[----:B------:R-:W-:Y:S01]  /*a790*/  SHF.L.U32 R103, R98, 0x8, RZ ;  /* 0x0000000862677819 */ /* 0x000fe200000006ff */
[----:B------:R-:W-:Y:S01]  /*a7a0*/  IMAD R28, R3, R82, R28 ;  /* 0x00000052031c7224 */ /* 0x000fe200078e021c */
[----:B------:R-:W-:Y:S01]  /*a7b0*/  I2IP.S8.S32.SAT R18, R31, R26, RZ ;  /* 0x0000001a1f127239 */ /* 0x000fe200000014ff */
[----:B------:R-:W-:Y:S01]  /*a7c0*/  IMAD R35, R78, R35, RZ ;  /* 0x000000234e237224 */ /* 0x000fe200078e02ff */
[----:B------:R-:W-:Y:S01]  /*a7d0*/  MOV R3, R123 ;  /* 0x0000007b00037202 */ /* 0x000fe20000000f00 */
[----:B------:R-:W-:Y:S01]  /*a7e0*/  IMAD R29, R0, R82, R29 ;  /* 0x00000052001d7224 */ /* 0x000fe200078e021d */
[----:B------:R-:W-:Y:S01]  /*a7f0*/  I2IP.S8.S32.SAT R18, R25, R24, R18 ;  /* 0x0000001819127239 */ /* 0x000fe20000001412 */
[-C--:B------:R-:W-:Y:S01]  /*a800*/  IMAD R30, R5, R82.reuse, R30 ;  /* 0x00000052051e7224 */ /* 0x080fe200078e021e */
[----:B------:R-:W-:Y:S01]  /*a810*/  SHF.R.S32.HI R0, RZ, 0x18, R122 ;  /* 0x00000018ff007819 */ /* 0x000fe2000001147a */
[----:B------:R-:W-:Y:S01]  /*a820*/  IMAD R35, R90, R82, R35 ;  /* 0x000000525a237224 */ /* 0x000fe200078e0223 */
[----:B------:R-:W-:Y:S01]  /*a830*/  MOV R5, R120 ;  /* 0x0000007800057202 */ /* 0x000fe20000000f00 */
[----:B------:R-:W-:Y:S01]  /*a840*/  IMAD R32, R3, R82, R32 ;  /* 0x0000005203207224 */ /* 0x000fe200078e0220 */
[----:B------:R-:W-:Y:S01]  /*a850*/  SHF.R.S32.HI R3, RZ, 0x18, R121 ;  /* 0x00000018ff037819 */ /* 0x000fe20000011479 */
[C---:B------:R-:W-:Y:S01]  /*a860*/  IMAD R34, R78.reuse, R38, RZ ;  /* 0x000000264e227224 */ /* 0x040fe200078e02ff */
[----:B------:R-:W-:Y:S01]  /*a870*/  I2IP.S8.S32.SAT R19, R35, R30, RZ ;  /* 0x0000001e23137239 */ /* 0x000fe200000014ff */
[----:B------:R-:W-:Y:S01]  /*a880*/  IMAD R39, R78, R39, RZ ;  /* 0x000000274e277224 */ /* 0x000fe200078e02ff */
[----:B------:R-:W-:Y:S01]  /*a890*/  SHF.R.S32.HI R98, RZ, 0x18, R99 ;  /* 0x00000018ff627819 */ /* 0x000fe20000011463 */
[----:B------:R-:W-:Y:S01]  /*a8a0*/  IMAD R33, R0, R82, R33 ;  /* 0x0000005200217224 */ /* 0x000fe200078e0221 */
[----:B------:R-:W-:Y:S01]  /*a8b0*/  I2IP.S8.S32.SAT R19, R29, R28, R19 ;  /* 0x0000001c1d137239 */ /* 0x000fe20000001413 */
[-C--:B------:R-:W-:Y:S01]  /*a8c0*/  IMAD R34, R3, R82.reuse, R34 ;  /* 0x0000005203227224 */ /* 0x080fe200078e0222 */
[----:B------:R-:W-:Y:S01]  /*a8d0*/  SHF.R.S32.HI R0, RZ, 0x18, R119 ;  /* 0x00000018ff007819 */ /* 0x000fe20000011477 */
[----:B------:R-:W-:Y:S01]  /*a8e0*/  IMAD R39, R91, R82, R39 ;  /* 0x000000525b277224 */ /* 0x000fe200078e0227 */
[----:B------:R-:W-:Y:S01]  /*a8f0*/  MOV R3, R117 ;  /* 0x0000007500037202 */ /* 0x000fe20000000f00 */
[C---:B------:R-:W-:Y:S01]  /*a900*/  IMAD R38, R78.reuse, R42, RZ ;  /* 0x0000002a4e267224 */ /* 0x040fe200078e02ff */
[----:B------:R1:W-:Y:S01]  /*a910*/  STS.128 [R172+0xa200], R16 ;  /* 0x00a20010ac007388 */ /* 0x0003e20000000c00 */
        /* <DEDUP_REMOVED lines=8> */
[-C--:B------:R-:W-:Y:S01]  /*a9a0*/  IMAD R43, R92, R82.reuse, R43 ;  /* 0x000000525c2b7224 */ /* 0x080fe200078e022b */
[----:B------:R-:W-:Y:S01]  /*a9b0*/  SHF.R.S32.HI R7, RZ, 0x18, R112 ;  /* 0x00000018ff077819 */ /* 0x000fe20000011470 */
[----:B------:R-:W-:Y:S01]  /*a9c0*/  IMAD R40, R3, R82, R40 ;  /* 0x0000005203287224 */ /* 0x000fe200078e0228 */
[----:B------:R-:W-:Y:S01]  /*a9d0*/  SHF.R.S32.HI R3, RZ, 0x18, R115 ;  /* 0x00000018ff037819 */ /* 0x000fe20000011473 */
[C---:B------:R-:W-:Y:S01]  /*a9e0*/  IMAD R42, R78.reuse, R46, RZ ;  /* 0x0000002e4e2a7224 */ /* 0x040fe200078e02ff */
[----:B------:R-:W-:Y:S01]  /*a9f0*/  I2IP.S8.S32.SAT R38, R43, R38, RZ ;  /* 0x000000262b267239 */ /* 0x000fe200000014ff */
[----:B------:R-:W-:Y:S01]  /*aa00*/  IMAD R47, R78, R47, RZ ;  /* 0x0000002f4e2f7224 */ /* 0x000fe200078e02ff */
[----:B------:R-:W-:Y:S01]  /*aa10*/  SHF.L.U32 R100, R99, 0x8, RZ ;  /* 0x0000000863647819 */ /* 0x000fe200000006ff */
[----:B------:R-:W-:Y:S01]  /*aa20*/  IMAD R41, R0, R82, R41 ;  /* 0x0000005200297224 */ /* 0x000fe200078e0229 */
[----:B------:R-:W-:Y:S01]  /*aa30*/  I2IP.S8.S32.SAT R33, R37, R36, R38 ;  /* 0x0000002425217239 */ /* 0x000fe20000001426 */
[-C--:B------:R-:W-:Y:S01]  /*aa40*/  IMAD R42, R3, R82.reuse, R42 ;  /* 0x00000052032a7224 */ /* 0x080fe200078e022a */
[----:B------:R-:W-:Y:S01]  /*aa50*/  SHF.R.S32.HI R0, RZ, 0x18, R113 ;  /* 0x00000018ff007819 */ /* 0x000fe20000011471 */
[----:B------:R-:W-:Y:S01]  /*aa60*/  IMAD R47, R93, R82, R47 ;  /* 0x000000525d2f7224 */ /* 0x000fe200078e022f */
[----:B------:R-:W-:Y:S01]  /*aa70*/  IADD3 R76, PT, PT, R76, 0x1, RZ ;  /* 0x000000014c4c7810 */ /* 0x000fe20007ffe0ff */
[C---:B------:R-:W-:Y:S02]  /*aa80*/  IMAD R46, R78.reuse, R50, RZ ;  /* 0x000000324e2e7224 */ /* 0x040fe400078e02ff */
        /* <DEDUP_REMOVED lines=8> */
[----:B------:R-:W-:Y:S02]  /*ab10*/  IMAD.MOV.U32 R3, RZ, RZ, R111 ;  /* 0x000000ffff037224 */ /* 0x000fe400078e006f */
[-C--:B------:R-:W-:Y:S02]  /*ab20*/  IMAD R51, R94, R82.reuse, R51 ;  /* 0x000000525e337224 */ /* 0x080fe400078e0233 */
[----:B------:R-:W-:Y:S01]  /*ab30*/  IMAD R48, R3, R82, R48 ;  /* 0x0000005203307224 */ /* 0x000fe200078e0230 */
[----:B------:R-:W-:Y:S01]  /*ab40*/  SHF.R.S32.HI R3, RZ, 0x18, R109 ;  /* 0x00000018ff037819 */ /* 0x000fe2000001146d */
[C---:B------:R-:W-:Y:S01]  /*ab50*/  IMAD R50, R78.reuse, R54, RZ ;  /* 0x000000364e327224 */ /* 0x040fe200078e02ff */
[----:B------:R-:W-:Y:S01]  /*ab60*/  I2IP.S8.S32.SAT R35, R51, R46, RZ ;  /* 0x0000002e33237239 */ /* 0x000fe200000014ff */
[----:B------:R-:W-:Y:S02]  /*ab70*/  IMAD R55, R78, R55, RZ ;  /* 0x000000374e377224 */ /* 0x000fe400078e02ff */
[----:B------:R-:W-:Y:S01]  /*ab80*/  IMAD R49, R0, R82, R49 ;  /* 0x0000005200317224 */ /* 0x000fe200078e0231 */
[----:B------:R-:W-:Y:S01]  /*ab90*/  I2IP.S8.S32.SAT R35, R45, R44, R35 ;  /* 0x0000002c2d237239 */ /* 0x000fe20000001423 */
[-C--:B------:R-:W-:Y:S01]  /*aba0*/  IMAD R50, R3, R82.reuse, R50 ;  /* 0x0000005203327224 */ /* 0x080fe200078e0232 */
[----:B------:R-:W-:Y:S01]  /*abb0*/  SHF.R.S32.HI R0, RZ, 0x18, R107 ;  /* 0x00000018ff007819 */ /* 0x000fe2000001146b */
[----:B------:R-:W-:Y:S01]  /*abc0*/  IMAD R55, R95, R82, R55 ;  /* 0x000000525f377224 */ /* 0x000fe200078e0237 */
[----:B------:R-:W-:Y:S01]  /*abd0*/  SHF.R.S32.HI R3, RZ, 0x18, R106 ;  /* 0x00000018ff037819 */ /* 0x000fe2000001146a */
        /* <DEDUP_REMOVED lines=11> */
[----:B------:R-:W-:Y:S01]  /*ac90*/  SHF.R.S32.HI R3, RZ, 0x18, R103 ;  /* 0x00000018ff037819 */ /* 0x000fe20000011467 */
[----:B------:R-:W-:Y:S02]  /*aca0*/  IMAD R58, R78, R62, RZ ;  /* 0x0000003e4e3a7224 */ /* 0x000fe400078e02ff */
[----:B------:R-:W-:Y:S01]  /*acb0*/  IMAD R56, R5, R82, R56 ;  /* 0x0000005205387224 */ /* 0x000fe200078e0238 */
[----:B------:R-:W-:Y:S01]  /*acc0*/  MOV R5, R102 ;  /* 0x0000006600057202 */ /* 0x000fe20000000f00 */
[----:B------:R-:W-:Y:S01]  /*acd0*/  IMAD R57, R0, R82, R57 ;  /* 0x0000005200397224 */ /* 0x000fe200078e0239 */
[----:B------:R-:W-:Y:S01]  /*ace0*/  SHF.R.S32.HI R0, RZ, 0x18, R101 ;  /* 0x00000018ff007819 */ /* 0x000fe20000011465 */
[C---:B------:R-:W-:Y:S01]  /*acf0*/  IMAD R63, R78.reuse, R63, RZ ;  /* 0x0000003f4e3f7224 */ /* 0x040fe200078e02ff */
[----:B------:R-:W-:Y:S01]  /*ad00*/  I2IP.S8.S32.SAT R54, R59, R54, RZ ;  /* 0x000000363b367239 */ /* 0x000fe200000014ff */
[-C--:B------:R-:W-:Y:S01]  /*ad10*/  IMAD R58, R3, R82.reuse, R58 ;  /* 0x00000052033a7224 */ /* 0x080fe200078e023a */
[----:B------:R-:W-:Y:S01]  /*ad20*/  SHF.R.S32.HI R3, RZ, 0x18, R100 ;  /* 0x00000018ff037819 */ /* 0x000fe20000011464 */
[----:B------:R-:W-:Y:S01]  /*ad30*/  IMAD R63, R97, R82, R63 ;  /* 0x00000052613f7224 */ /* 0x000fe200078e023f */
[----:B------:R-:W-:Y:S01]  /*ad40*/  I2IP.S8.S32.SAT R49, R53, R52, R54 ;  /* 0x0000003435317239 */ /* 0x000fe20000001436 */
        /* <DEDUP_REMOVED lines=28> */
.L_x_122:
[----:B------:R-:W-:Y:S05]  /*af10*/  BSYNC.RECONVERGENT B0 ;  /* 0x0000000000007941 */ /* 0x000fea0003800200 */
.L_x_121:
[----:B------:R-:W-:Y:S01]  /*af20*/  BAR.SYNC.DEFER_BLOCKING 0x1, 0x80 ;  /* 0x0042000000007b1d */ /* 0x000fe20000010000 */
[----:B------:R-:W-:Y:S01]  /*af30*/  ISETP.NE.AND P2, PT, R168, RZ, PT ;  /* 0x000000ffa800720c */ /* 0x000fe20003f45270 */
[----:B------:R-:W-:Y:S01]  /*af40*/  IMAD.IADD R20, R75, 0x1, R150 ;  /* 0x000000014b147824 */ /* 0x000fe200078e0296 */
[----:B------:R-:W-:Y:S01]  /*af50*/  ISETP.NE.AND P0, PT, R169, 0x2, PT ;  /* 0x00000002a900780c */ /* 0x000fe20003f05270 */
[----:B------:R-:W-:Y:S01]  /*af60*/  IMAD.IADD R21, R77, 0x1, R152 ;  /* 0x000000014d157824 */ /* 0x000fe200078e0298 */
[----:B------:R-:W-:Y:S02]  /*af70*/  ISETP.NE.AND P1, PT, R76, 0x2, PT ;  /* 0x000000024c00780c */ /* 0x000fe40003f25270 */
[----:B------:R-:W-:Y:S02]  /*af80*/  SEL R0, RZ, 0x1, P0 ;  /* 0x00000001ff007807 */ /* 0x000fe40000000000 */
[----:B------:R-:W-:Y:S02]  /*af90*/  SEL R3, RZ, 0x1, P1 ;  /* 0x00000001ff037807 */ /* 0x000fe40000800000 */
[----:B------:R-:W-:Y:S02]  /*afa0*/  LOP3.LUT R161, R161, R0, RZ, 0x3c, !PT ;  /* 0x00000000a1a17212 */ /* 0x000fe400078e3cff */
[----:B------:R-:W-:Y:S02]  /*afb0*/  LOP3.LUT R162, R162, R3, RZ, 0x3c, !PT ;  /* 0x00000003a2a27212 */ /* 0x000fe400078e3cff */
[----:B------:R-:W-:Y:S02]  /*afc0*/  @P2 R2UR UR36, R158 ;  /* 0x000000009e2422ca */ /* 0x000fe400000e0000 */
[----:B------:R-:W-:Y:S02]  /*afd0*/  SEL R169, R169, RZ, P0 ;  /* 0x000000ffa9a97207 */ /* 0x000fe40000000000 */
[----:B------:R-:W-:Y:S01]  /*afe0*/  SEL R76, R76, RZ, P1 ;  /* 0x000000ff4c4c7207 */ /* 0x000fe20000800000 */
[----:B------:R-:W-:Y:S10]  /*aff0*/  @P2 BRA `(.L_x_123) ;  /* 0xffffff9800a82947 */ /* 0x000ff4000383ffff */
[----:B------:R-:W-:Y:S05]  /*b000*/  EXIT ;  /* 0x000000000000794d */ /* 0x000fea0003800000 */
.L_x_19:
[----:B--2---:R2:W1:Y:S02]  /*b010*/  SYNCS.PHASECHK.TRANS64.TRYWAIT P0, [R3+URZ+0xf0], R2 ;  /* 0x0000f002030075a7 */ /* 0x00446400080011ff */
[----:B-1----:R-:W-:Y:S05]  /*b020*/  @!P0 NANOSLEEP.SYNCS 0x989680 ;  /* 0x009896800000895d */ /* 0x002fea0003900000 */
[----:B------:R-:W1:Y:S02]  /*b030*/  @!P0 SYNCS.PHASECHK.TRANS64 P0, [R3+URZ+0xf0], R2 ;  /* 0x0000f002030085a7 */ /* 0x000e6400080010ff */
[----:B-1----:R-:W-:Y:S05]  /*b040*/  @!P0 BRA `(.L_x_19) ;  /* 0xfffffffc00f08947 */ /* 0x002fea000383ffff */
[----:B------:R-:W-:Y:S05]  /*b050*/  BRA `(.L_x_124) ;  /* 0xffffff64005c7947 */ /* 0x000fea000383ffff */
.L_x_22:
[----:B-1----:R-:W-:-:S07]  /*b060*/  MOV R2, UR33 ;  /* 0x0000002100027c02 */ /* 0x002fce0008000f00 */
.L_x_125:
[----:B-1----:R1:W2:Y:S02]  /*b070*/  SYNCS.PHASECHK.TRANS64.TRYWAIT P0, [R2+URZ+0x28], R5 ;  /* 0x00002805020075a7 */ /* 0x0022a400080011ff */
[----:B--2---:R-:W-:Y:S05]  /*b080*/  @!P0 NANOSLEEP.SYNCS 0x989680 ;  /* 0x009896800000895d */ /* 0x004fea0003900000 */
[----:B------:R-:W2:Y:S02]  /*b090*/  @!P0 SYNCS.PHASECHK.TRANS64 P0, [R2+URZ+0x28], R5 ;  /* 0x00002805020085a7 */ /* 0x000ea400080010ff */
[----:B--2---:R-:W-:Y:S05]  /*b0a0*/  @!P0 BRA `(.L_x_125) ;  /* 0xfffffffc00f08947 */ /* 0x004fea000383ffff */
[----:B------:R-:W-:Y:S05]  /*b0b0*/  BRA `(.L_x_21) ;  /* 0xffffff6400ac7947 */ /* 0x000fea000383ffff */
.L_x_28:
[----:B-1----:R-:W-:-:S07]  /*b0c0*/  MOV R2, UR17 ;  /* 0x0000001100027c02 */ /* 0x002fce0008000f00 */
.L_x_126:
[----:B-1----:R1:W2:Y:S02]  /*b0d0*/  SYNCS.PHASECHK.TRANS64.TRYWAIT P0, [R2+URZ+0x28], R5 ;  /* 0x00002805020075a7 */ /* 0x0022a400080011ff */
[----:B--2---:R-:W-:Y:S05]  /*b0e0*/  @!P0 NANOSLEEP.SYNCS 0x989680 ;  /* 0x009896800000895d */ /* 0x004fea0003900000 */
[----:B------:R-:W2:Y:S02]  /*b0f0*/  @!P0 SYNCS.PHASECHK.TRANS64 P0, [R2+URZ+0x28], R5 ;  /* 0x00002805020085a7 */ /* 0x000ea400080010ff */
[----:B--2---:R-:W-:Y:S05]  /*b100*/  @!P0 BRA `(.L_x_126) ;  /* 0xfffffffc00f08947 */ /* 0x004fea000383ffff */
[----:B------:R-:W-:Y:S05]  /*b110*/  BRA `(.L_x_27) ;  /* 0xffffff6800547947 */ /* 0x000fea000383ffff */
.L_x_32:
[----:B-1----:R1:W2:Y:S02]  /*b120*/  SYNCS.PHASECHK.TRANS64.TRYWAIT P0, [R2+URZ+0xa0], R3 ;  /* 0x0000a003020075a7 */ /* 0x0022a400080011ff */
[----:B--2---:R-:W-:Y:S05]  /*b130*/  @!P0 NANOSLEEP.SYNCS 0x989680 ;  /* 0x009896800000895d */ /* 0x004fea0003900000 */
[----:B------:R-:W2:Y:S02]  /*b140*/  @!P0 SYNCS.PHASECHK.TRANS64 P0, [R2+URZ+0xa0], R3 ;  /* 0x0000a003020085a7 */ /* 0x000ea400080010ff */
[----:B--2---:R-:W-:Y:S05]  /*b150*/  @!P0 BRA `(.L_x_32) ;  /* 0xfffffffc00f08947 */ /* 0x004fea000383ffff */
[----:B------:R-:W-:Y:S05]  /*b160*/  BRA `(.L_x_127) ;  /* 0xffffff6800e47947 */ /* 0x000fea000383ffff */
.L_x_36:
[----:B----4-:R-:W-:-:S07]  /*b170*/  MOV R0, UR5 ;  /* 0x0000000500007c02 */ /* 0x010fce0008000f00 */
.L_x_128:
[----:B-1----:R1:W2:Y:S02]  /*b180*/  SYNCS.PHASECHK.TRANS64.TRYWAIT P0, [R0+URZ], R3 ;  /* 0x00000003000075a7 */ /* 0x0022a400080011ff */
[----:B--2---:R-:W-:Y:S05]  /*b190*/  @!P0 NANOSLEEP.SYNCS 0x989680 ;  /* 0x009896800000895d */ /* 0x004fea0003900000 */
[----:B------:R-:W2:Y:S02]  /*b1a0*/  @!P0 SYNCS.PHASECHK.TRANS64 P0, [R0+URZ], R3 ;  /* 0x00000003000085a7 */ /* 0x000ea400080010ff */
[----:B--2---:R-:W-:Y:S05]  /*b1b0*/  @!P0 BRA `(.L_x_128) ;  /* 0xfffffffc00f08947 */ /* 0x004fea000383ffff */
[----:B------:R-:W-:Y:S05]  /*b1c0*/  BRA `(.L_x_129) ;  /* 0xffffff7000547947 */ /* 0x000fea000383ffff */
.L_x_37:
[----:B----4-:R-:W-:-:S07]  /*b1d0*/  MOV R0, UR5 ;  /* 0x0000000500007c02 */ /* 0x010fce0008000f00 */
.L_x_130:
[----:B-1----:R1:W2:Y:S02]  /*b1e0*/  SYNCS.PHASECHK.TRANS64.TRYWAIT P0, [R0+URZ], R3 ;  /* 0x00000003000075a7 */ /* 0x0022a400080011ff */
[----:B--2---:R-:W-:Y:S05]  /*b1f0*/  @!P0 NANOSLEEP.SYNCS 0x989680 ;  /* 0x009896800000895d */ /* 0x004fea0003900000 */
[----:B------:R-:W2:Y:S02]  /*b200*/  @!P0 SYNCS.PHASECHK.TRANS64 P0, [R0+URZ], R3 ;  /* 0x00000003000085a7 */ /* 0x000ea400080010ff */
[----:B--2---:R-:W-:Y:S05]  /*b210*/  @!P0 BRA `(.L_x_130) ;  /* 0xfffffffc00f08947 */ /* 0x004fea000383ffff */
[----:B------:R-:W-:Y:S05]  /*b220*/  BRA `(.L_x_131) ;  /* 0xffffff7000607947 */ /* 0x000fea000383ffff */
.L_x_38:
[----:B----4-:R-:W-:-:S07]  /*b230*/  MOV R0, UR5 ;  /* 0x0000000500007c02 */ /* 0x010fce0008000f00 */
.L_x_132:
[----:B-1----:R1:W2:Y:S02]  /*b240*/  SYNCS.PHASECHK.TRANS64.TRYWAIT P0, [R0+URZ], R3 ;  /* 0x00000003000075a7 */ /* 0x0022a400080011ff */
[----:B--2---:R-:W-:Y:S05]  /*b250*/  @!P0 NANOSLEEP.SYNCS 0x989680 ;  /* 0x009896800000895d */ /* 0x004fea0003900000 */
[----:B------:R-:W2:Y:S02]  /*b260*/  @!P0 SYNCS.PHASECHK.TRANS64 P0, [R0+URZ], R3 ;  /* 0x00000003000085a7 */ /* 0x000ea400080010ff */
[----:B--2---:R-:W-:Y:S05]  /*b270*/  @!P0 BRA `(.L_x_132) ;  /* 0xfffffffc00f08947 */ /* 0x004fea000383ffff */
[----:B------:R-:W-:Y:S05]  /*b280*/  BRA `(.L_x_133) ;  /* 0xffffff70006c7947 */ /* 0x000fea000383ffff */
.L_x_39:
[----:B----4-:R-:W-:-:S07]  /*b290*/  MOV R0, UR5 ;  /* 0x0000000500007c02 */ /* 0x010fce0008000f00 */
.L_x_134:
[----:B-1----:R1:W2:Y:S02]  /*b2a0*/  SYNCS.PHASECHK.TRANS64.TRYWAIT P0, [R0+URZ], R3 ;  /* 0x00000003000075a7 */ /* 0x0022a400080011ff */
[----:B--2---:R-:W-:Y:S05]  /*b2b0*/  @!P0 NANOSLEEP.SYNCS 0x989680 ;  /* 0x009896800000895d */ /* 0x004fea0003900000 */
[----:B------:R-:W2:Y:S02]  /*b2c0*/  @!P0 SYNCS.PHASECHK.TRANS64 P0, [R0+URZ], R3 ;  /* 0x00000003000085a7 */ /* 0x000ea400080010ff */
[----:B--2---:R-:W-:Y:S05]  /*b2d0*/  @!P0 BRA `(.L_x_134) ;  /* 0xfffffffc00f08947 */ /* 0x004fea000383ffff */
[----:B------:R-:W-:Y:S05]  /*b2e0*/  BRA `(.L_x_135) ;  /* 0xffffff7000787947 */ /* 0x000fea000383ffff */
.L_x_42:
[----:B-1----:R1:W2:Y:S02]  /*b2f0*/  SYNCS.PHASECHK.TRANS64.TRYWAIT P0, [R0+URZ+0xe0], R5 ;  /* 0x0000e005000075a7 */ /* 0x0022a400080011ff */
[----:B--2---:R-:W-:Y:S05]  /*b300*/  @!P0 NANOSLEEP.SYNCS 0x989680 ;  /* 0x009896800000895d */ /* 0x004fea0003900000 */
[----:B------:R-:W2:Y:S02]  /*b310*/  @!P0 SYNCS.PHASECHK.TRANS64 P0, [R0+URZ+0xe0], R5 ;  /* 0x0000e005000085a7 */ /* 0x000ea400080010ff */
[----:B--2---:R-:W-:Y:S05]  /*b320*/  @!P0 BRA `(.L_x_42) ;  /* 0xfffffffc00f08947 */ /* 0x004fea000383ffff */
[----:B------:R-:W-:Y:S05]  /*b330*/  BRA `(.L_x_136) ;  /* 0xffffff7000d47947 */ /* 0x000fea000383ffff */
.L_x_43:
[----:B------:R-:W-:-:S07]  /*b340*/  MOV R0, UR5 ;  /* 0x0000000500007c02 */ /* 0x000fce0008000f00 */
.L_x_137:
[----:B-1----:R1:W2:Y:S02]  /*b350*/  SYNCS.PHASECHK.TRANS64.TRYWAIT P0, [R0+URZ+0xb0], R5 ;  /* 0x0000b005000075a7 */ /* 0x0022a400080011ff */
[----:B--2---:R-:W-:Y:S05]  /*b360*/  @!P0 NANOSLEEP.SYNCS 0x989680 ;  /* 0x009896800000895d */ /* 0x004fea0003900000 */
[----:B------:R-:W2:Y:S02]  /*b370*/  @!P0 SYNCS.PHASECHK.TRANS64 P0, [R0+URZ+0xb0], R5 ;  /* 0x0000b005000085a7 */ /* 0x000ea400080010ff */
[----:B--2---:R-:W-:Y:S05]  /*b380*/  @!P0 BRA `(.L_x_137) ;  /* 0xfffffffc00f08947 */ /* 0x004fea000383ffff */
[----:B------:R-:W-:Y:S05]  /*b390*/  BRA `(.L_x_138) ;  /* 0xffffff7000e47947 */ /* 0x000fea000383ffff */
.L_x_44:
[----:B-1----:R1:W2:Y:S02]  /*b3a0*/  SYNCS.PHASECHK.TRANS64.TRYWAIT P1, [R0+URZ+0xa0], R5 ;  /* 0x0000a005000075a7 */ /* 0x0022a400080211ff */
[----:B--2---:R-:W-:Y:S05]  /*b3b0*/  @!P1 NANOSLEEP.SYNCS 0x989680 ;  /* 0x009896800000995d */ /* 0x004fea0003900000 */
[----:B------:R-:W2:Y:S02]  /*b3c0*/  @!P1 SYNCS.PHASECHK.TRANS64 P1, [R0+URZ+0xa0], R5 ;  /* 0x0000a005000095a7 */ /* 0x000ea400080210ff */
[----:B--2---:R-:W-:Y:S05]  /*b3d0*/  @!P1 BRA `(.L_x_44) ;  /* 0xfffffffc00f09947 */ /* 0x004fea000383ffff */
[----:B------:R-:W-:Y:S05]  /*b3e0*/  BRA `(.L_x_139) ;  /* 0xffffff7400147947 */ /* 0x000fea000383ffff */
.L_x_47:
[----:B------:R-:W-:-:S07]  /*b3f0*/  MOV R0, UR5 ;  /* 0x0000000500007c02 */ /* 0x000fce0008000f00 */
.L_x_140:
[----:B-1----:R1:W2:Y:S02]  /*b400*/  SYNCS.PHASECHK.TRANS64.TRYWAIT P0, [R0+URZ+0xb0], R3 ;  /* 0x0000b003000075a7 */ /* 0x0022a400080011ff */
[----:B--2---:R-:W-:Y:S05]  /*b410*/  @!P0 NANOSLEEP.SYNCS 0x989680 ;  /* 0x009896800000895d */ /* 0x004fea0003900000 */
[----:B------:R-:W2:Y:S02]  /*b420*/  @!P0 SYNCS.PHASECHK.TRANS64 P0, [R0+URZ+0xb0], R3 ;  /* 0x0000b003000085a7 */ /* 0x000ea400080010ff */
[----:B--2---:R-:W-:Y:S05]  /*b430*/  @!P0 BRA `(.L_x_140) ;  /* 0xfffffffc00f08947 */ /* 0x004fea000383ffff */
[----:B------:R-:W-:Y:S05]  /*b440*/  BRA `(.L_x_46) ;  /* 0xffffff7400687947 */ /* 0x000fea000383ffff */
.L_x_54:
[----:B-1----:R1:W2:Y:S02]  /*b450*/  SYNCS.PHASECHK.TRANS64.TRYWAIT P1, [R0+URZ+0xa0], R5 ;  /* 0x0000a005000075a7 */ /* 0x0022a400080211ff */
[----:B--2---:R-:W-:Y:S05]  /*b460*/  @!P1 NANOSLEEP.SYNCS 0x989680 ;  /* 0x009896800000995d */ /* 0x004fea0003900000 */
[----:B------:R-:W2:Y:S02]  /*b470*/  @!P1 SYNCS.PHASECHK.TRANS64 P1, [R0+URZ+0xa0], R5 ;  /* 0x0000a005000095a7 */ /* 0x000ea400080210ff */
[----:B--2---:R-:W-:Y:S05]  /*b480*/  @!P1 BRA `(.L_x_54) ;  /* 0xfffffffc00f09947 */ /* 0x004fea000383ffff */
[----:B------:R-:W-:Y:S05]  /*b490*/  BRA `(.L_x_141) ;  /* 0xffffff7800c07947 */ /* 0x000fea000383ffff */
.L_x_55:
[----:B------:R-:W-:-:S07]  /*b4a0*/  MOV R3, UR9 ;  /* 0x0000000900037c02 */ /* 0x000fce0008000f00 */
.L_x_142:
[----:B-1----:R1:W2:Y:S02]  /*b4b0*/  SYNCS.PHASECHK.TRANS64.TRYWAIT P0, [R3+URZ+0xd0], R0 ;  /* 0x0000d000030075a7 */ /* 0x0022a400080011ff */
[----:B--2---:R-:W-:Y:S05]  /*b4c0*/  @!P0 NANOSLEEP.SYNCS 0x989680 ;  /* 0x009896800000895d */ /* 0x004fea0003900000 */
[----:B------:R-:W2:Y:S02]  /*b4d0*/  @!P0 SYNCS.PHASECHK.TRANS64 P0, [R3+URZ+0xd0], R0 ;  /* 0x0000d000030085a7 */ /* 0x000ea400080010ff */
[----:B--2---:R-:W-:Y:S05]  /*b4e0*/  @!P0 BRA `(.L_x_142) ;  /* 0xfffffffc00f08947 */ /* 0x004fea000383ffff */
[----:B------:R-:W-:Y:S05]  /*b4f0*/  BRA `(.L_x_143) ;  /* 0xffffff7800f47947 */ /* 0x000fea000383ffff */
.L_x_58:
[----:B------:R-:W-:Y:S07]  /*b500*/  MOV R0, UR7 ;  /* 0x0000000700007c02 */ /* 0x000fee0008000f00 */
.L_x_144:
[----:B-1----:R1:W2:Y:S02]  /*b510*/  SYNCS.PHASECHK.TRANS64.TRYWAIT P0, [R0+URZ], R3 ;  /* 0x00000003000075a7 */ /* 0x0022a400080011ff */
[----:B--2---:R-:W-:Y:S05]  /*b520*/  @!P0 NANOSLEEP.SYNCS 0x989680 ;  /* 0x009896800000895d */ /* 0x004fea0003900000 */
[----:B------:R-:W2:Y:S02]  /*b530*/  @!P0 SYNCS.PHASECHK.TRANS64 P0, [R0+URZ], R3 ;  /* 0x00000003000085a7 */ /* 0x000ea400080010ff */
[----:B--2---:R-:W-:Y:S05]  /*b540*/  @!P0 BRA `(.L_x_144) ;  /* 0xfffffffc00f08947 */ /* 0x004fea000383ffff */
[----:B------:R-:W-:Y:S05]  /*b550*/  BRA `(.L_x_57) ;  /* 0xffffff7c00147947 */ /* 0x000fea000383ffff */
.L_x_61:
[----:B------:R-:W-:-:S07]  /*b560*/  MOV R0, UR5 ;  /* 0x0000000500007c02 */ /* 0x000fce0008000f00 */
.L_x_145:
[----:B--2---:R2:W3:Y:S02]  /*b570*/  SYNCS.PHASECHK.TRANS64.TRYWAIT P0, [R0+URZ], R3 ;  /* 0x00000003000075a7 */ /* 0x0044e400080011ff */
[----:B---3--:R-:W-:Y:S05]  /*b580*/  @!P0 NANOSLEEP.SYNCS 0x989680 ;  /* 0x009896800000895d */ /* 0x008fea0003900000 */
[----:B------:R-:W3:Y:S02]  /*b590*/  @!P0 SYNCS.PHASECHK.TRANS64 P0, [R0+URZ], R3 ;  /* 0x00000003000085a7 */ /* 0x000ee400080010ff */
[----:B---3--:R-:W-:Y:S05]  /*b5a0*/  @!P0 BRA `(.L_x_145) ;  /* 0xfffffffc00f08947 */ /* 0x008fea000383ffff */
[----:B------:R-:W-:Y:S05]  /*b5b0*/  BRA `(.L_x_146) ;  /* 0xffffff7c00b47947 */ /* 0x000fea000383ffff */
.L_x_62:
[----:B------:R-:W-:-:S07]  /*b5c0*/  MOV R0, UR7 ;  /* 0x0000000700007c02 */ /* 0x000fce0008000f00 */
.L_x_147:
[----:B--2---:R2:W3:Y:S02]  /*b5d0*/  SYNCS.PHASECHK.TRANS64.TRYWAIT P0, [R0+URZ], R3 ;  /* 0x00000003000075a7 */ /* 0x0044e400080011ff */
[----:B---3--:R-:W-:Y:S05]  /*b5e0*/  @!P0 NANOSLEEP.SYNCS 0x989680 ;  /* 0x009896800000895d */ /* 0x008fea0003900000 */
[----:B------:R-:W3:Y:S02]  /*b5f0*/  @!P0 SYNCS.PHASECHK.TRANS64 P0, [R0+URZ], R3 ;  /* 0x00000003000085a7 */ /* 0x000ee400080010ff */
[----:B---3--:R-:W-:Y:S05]  /*b600*/  @!P0 BRA `(.L_x_147) ;  /* 0xfffffffc00f08947 */ /* 0x008fea000383ffff */
[----:B------:R-:W-:Y:S05]  /*b610*/  BRA `(.L_x_148) ;  /* 0xffffff7c00c07947 */ /* 0x000fea000383ffff */
.L_x_67:
[----:B--2---:R2:W3:Y:S02]  /*b620*/  SYNCS.PHASECHK.TRANS64.TRYWAIT P0, [R0+URZ+0xa0], R3 ;  /* 0x0000a003000075a7 */ /* 0x0044e400080011ff */
[----:B---3--:R-:W-:Y:S05]  /*b630*/  @!P0 NANOSLEEP.SYNCS 0x989680 ;  /* 0x009896800000895d */ /* 0x008fea0003900000 */
[----:B------:R-:W3:Y:S02]  /*b640*/  @!P0 SYNCS.PHASECHK.TRANS64 P0, [R0+URZ+0xa0], R3 ;  /* 0x0000a003000085a7 */ /* 0x000ee400080010ff */
[----:B---3--:R-:W-:Y:S05]  /*b650*/  @!P0 BRA `(.L_x_67) ;  /* 0xfffffffc00f08947 */ /* 0x008fea000383ffff */
[----:B------:R-:W-:Y:S05]  /*b660*/  BRA `(.L_x_149) ;  /* 0xffffff8000cc7947 */ /* 0x000fea000383ffff */
.L_x_70:
[----:B------:R-:W-:Y:S07]  /*b670*/  MOV R0, UR7 ;  /* 0x0000000700007c02 */ /* 0x000fee0008000f00 */
.L_x_150:
[----:B--2---:R2:W3:Y:S02]  /*b680*/  SYNCS.PHASECHK.TRANS64.TRYWAIT P0, [R0+URZ+0x98], R3 ;  /* 0x00009803000075a7 */ /* 0x0044e400080011ff */
[----:B---3--:R-:W-:Y:S05]  /*b690*/  @!P0 NANOSLEEP.SYNCS 0x989680 ;  /* 0x009896800000895d */ /* 0x008fea0003900000 */
[----:B------:R-:W3:Y:S02]  /*b6a0*/  @!P0 SYNCS.PHASECHK.TRANS64 P0, [R0+URZ+0x98], R3 ;  /* 0x00009803000085a7 */ /* 0x000ee400080010ff */
[----:B---3--:R-:W-:Y:S05]  /*b6b0*/  @!P0 BRA `(.L_x_150) ;  /* 0xfffffffc00f08947 */ /* 0x008fea000383ffff */
[----:B------:R-:W-:Y:S05]  /*b6c0*/  BRA `(.L_x_69) ;  /* 0xffffff8400ac7947 */ /* 0x000fea000383ffff */
.L_x_73:
[----:B------:R-:W-:Y:S07]  /*b6d0*/  MOV R3, UR7 ;  /* 0x0000000700037c02 */ /* 0x000fee0008000f00 */
.L_x_151:
[----:B-1----:R1:W2:Y:S02]  /*b6e0*/  SYNCS.PHASECHK.TRANS64.TRYWAIT P0, [R3+URZ+0x70], R12 ;  /* 0x0000700c030075a7 */ /* 0x0022a400080011ff */
[----:B--2---:R-:W-:Y:S05]  /*b6f0*/  @!P0 NANOSLEEP.SYNCS 0x989680 ;  /* 0x009896800000895d */ /* 0x004fea0003900000 */
[----:B------:R-:W2:Y:S02]  /*b700*/  @!P0 SYNCS.PHASECHK.TRANS64 P0, [R3+URZ+0x70], R12 ;  /* 0x0000700c030085a7 */ /* 0x000ea400080010ff */
[----:B--2---:R-:W-:Y:S05]  /*b710*/  @!P0 BRA `(.L_x_151) ;  /* 0xfffffffc00f08947 */ /* 0x004fea000383ffff */
[----:B------:R-:W-:Y:S05]  /*b720*/  BRA `(.L_x_152) ;  /* 0xffffff8800247947 */ /* 0x000fea000383ffff */
.L_x_74:
[----:B-1----:R-:W-:Y:S07]  /*b730*/  MOV R3, UR7 ;  /* 0x0000000700037c02 */ /* 0x002fee0008000f00 */
.L_x_153:
[----:B-1----:R1:W2:Y:S02]  /*b740*/  SYNCS.PHASECHK.TRANS64.TRYWAIT P0, [R3+URZ+0x78], R12 ;  /* 0x0000780c030075a7 */ /* 0x0022a400080011ff */
[----:B--2---:R-:W-:Y:S05]  /*b750*/  @!P0 NANOSLEEP.SYNCS 0x989680 ;  /* 0x009896800000895d */ /* 0x004fea0003900000 */
[----:B------:R-:W2:Y:S02]  /*b760*/  @!P0 SYNCS.PHASECHK.TRANS64 P0, [R3+URZ+0x78], R12 ;  /* 0x0000780c030085a7 */ /* 0x000ea400080010ff */
[----:B--2---:R-:W-:Y:S05]  /*b770*/  @!P0 BRA `(.L_x_153) ;  /* 0xfffffffc00f08947 */ /* 0x004fea000383ffff */
[----:B------:R-:W-:Y:S05]  /*b780*/  BRA `(.L_x_154) ;  /* 0xffffff8800607947 */ /* 0x000fea000383ffff */
.L_x_75:
[----:B-1----:R-:W-:Y:S07]  /*b790*/  MOV R3, UR7 ;  /* 0x0000000700037c02 */ /* 0x002fee0008000f00 */
.L_x_155:
[----:B-1----:R1:W2:Y:S02]  /*b7a0*/  SYNCS.PHASECHK.TRANS64.TRYWAIT P0, [R3+URZ+0x80], R12 ;  /* 0x0000800c030075a7 */ /* 0x0022a400080011ff */
[----:B--2---:R-:W-:Y:S05]  /*b7b0*/  @!P0 NANOSLEEP.SYNCS 0x989680 ;  /* 0x009896800000895d */ /* 0x004fea0003900000 */
[----:B------:R-:W2:Y:S02]  /*b7c0*/  @!P0 SYNCS.PHASECHK.TRANS64 P0, [R3+URZ+0x80], R12 ;  /* 0x0000800c030085a7 */ /* 0x000ea400080010ff */
[----:B--2---:R-:W-:Y:S05]  /*b7d0*/  @!P0 BRA `(.L_x_155) ;  /* 0xfffffffc00f08947 */ /* 0x004fea000383ffff */
[----:B------:R-:W-:Y:S05]  /*b7e0*/  BRA `(.L_x_156) ;  /* 0xffffff8800a87947 */ /* 0x000fea000383ffff */
.L_x_76:
[----:B------:R-:W-:Y:S07]  /*b7f0*/  MOV R3, UR7 ;  /* 0x0000000700037c02 */ /* 0x000fee0008000f00 */
.L_x_157:
[----:B-1----:R1:W2:Y:S02]  /*b800*/  SYNCS.PHASECHK.TRANS64.TRYWAIT P0, [R3+URZ+0x88], R12 ;  /* 0x0000880c030075a7 */ /* 0x0022a400080011ff */
[----:B--2---:R-:W-:Y:S05]  /*b810*/  @!P0 NANOSLEEP.SYNCS 0x989680 ;  /* 0x009896800000895d */ /* 0x004fea0003900000 */
[----:B------:R-:W2:Y:S02]  /*b820*/  @!P0 SYNCS.PHASECHK.TRANS64 P0, [R3+URZ+0x88], R12 ;  /* 0x0000880c030085a7 */ /* 0x000ea400080010ff */
[----:B--2---:R-:W-:Y:S05]  /*b830*/  @!P0 BRA `(.L_x_157) ;  /* 0xfffffffc00f08947 */ /* 0x004fea000383ffff */
[----:B------:R-:W-:Y:S05]  /*b840*/  BRA `(.L_x_158) ;  /* 0xffffff8c00307947 */ /* 0x000fea000383ffff */
.L_x_78:
[----:B------:R-:W-:-:S07]  /*b850*/  MOV R0, UR7 ;  /* 0x0000000700007c02 */ /* 0x000fce0008000f00 */
.L_x_159:
[----:B-1----:R1:W3:Y:S02]  /*b860*/  SYNCS.PHASECHK.TRANS64.TRYWAIT P0, [R0+URZ+0x70], R3 ;  /* 0x00007003000075a7 */ /* 0x0022e400080011ff */
[----:B---3--:R-:W-:Y:S05]  /*b870*/  @!P0 NANOSLEEP.SYNCS 0x989680 ;  /* 0x009896800000895d */ /* 0x008fea0003900000 */
[----:B------:R-:W3:Y:S02]  /*b880*/  @!P0 SYNCS.PHASECHK.TRANS64 P0, [R0+URZ+0x70], R3 ;  /* 0x00007003000085a7 */ /* 0x000ee400080010ff */
[----:B---3--:R-:W-:Y:S05]  /*b890*/  @!P0 BRA `(.L_x_159) ;  /* 0xfffffffc00f08947 */ /* 0x008fea000383ffff */
[----:B------:R-:W-:Y:S05]  /*b8a0*/  BRA `(.L_x_160) ;  /* 0xffffff8c00a07947 */ /* 0x000fea000383ffff */
.L_x_79:
[----:B-1----:R-:W-:-:S07]  /*b8b0*/  MOV R0, UR7 ;  /* 0x0000000700007c02 */ /* 0x002fce0008000f00 */
.L_x_161:
[----:B-1----:R1:W3:Y:S02]  /*b8c0*/  SYNCS.PHASECHK.TRANS64.TRYWAIT P0, [R0+URZ+0x78], R3 ;  /* 0x00007803000075a7 */ /* 0x0022e400080011ff */
[----:B---3--:R-:W-:Y:S05]  /*b8d0*/  @!P0 NANOSLEEP.SYNCS 0x989680 ;  /* 0x009896800000895d */ /* 0x008fea0003900000 */
[----:B------:R-:W3:Y:S02]  /*b8e0*/  @!P0 SYNCS.PHASECHK.TRANS64 P0, [R0+URZ+0x78], R3 ;  /* 0x00007803000085a7 */ /* 0x000ee400080010ff */
[----:B---3--:R-:W-:Y:S05]  /*b8f0*/  @!P0 BRA `(.L_x_161) ;  /* 0xfffffffc00f08947 */ /* 0x008fea000383ffff */
[----:B------:R-:W-:Y:S05]  /*b900*/  BRA `(.L_x_162) ;  /* 0xffffff8c00907947 */ /* 0x000fea000383ffff */
.L_x_80:
[----:B-1----:R-:W-:-:S07]  /*b910*/  MOV R0, UR7 ;  /* 0x0000000700007c02 */ /* 0x002fce0008000f00 */
.L_x_163:
[----:B-1----:R1:W3:Y:S02]  /*b920*/  SYNCS.PHASECHK.TRANS64.TRYWAIT P0, [R0+URZ+0x80], R3 ;  /* 0x00008003000075a7 */ /* 0x0022e400080011ff */
[----:B---3--:R-:W-:Y:S05]  /*b930*/  @!P0 NANOSLEEP.SYNCS 0x989680 ;  /* 0x009896800000895d */ /* 0x008fea0003900000 */
[----:B------:R-:W3:Y:S02]  /*b940*/  @!P0 SYNCS.PHASECHK.TRANS64 P0, [R0+URZ+0x80], R3 ;  /* 0x00008003000085a7 */ /* 0x000ee400080010ff */
[----:B---3--:R-:W-:Y:S05]  /*b950*/  @!P0 BRA `(.L_x_163) ;  /* 0xfffffffc00f08947 */ /* 0x008fea000383ffff */
[----:B------:R-:W-:Y:S05]  /*b960*/  BRA `(.L_x_164) ;  /* 0xffffff8c00807947 */ /* 0x000fea000383ffff */
.L_x_82:
[----:B--2---:R2:W4:Y:S02]  /*b970*/  SYNCS.PHASECHK.TRANS64.TRYWAIT P0, [R0+URZ+0xa0], R3 ;  /* 0x0000a003000075a7 */ /* 0x00452400080011ff */
[----:B----4-:R-:W-:Y:S05]  /*b980*/  @!P0 NANOSLEEP.SYNCS 0x989680 ;  /* 0x009896800000895d */ /* 0x010fea0003900000 */
[----:B------:R-:W4:Y:S02]  /*b990*/  @!P0 SYNCS.PHASECHK.TRANS64 P0, [R0+URZ+0xa0], R3 ;  /* 0x0000a003000085a7 */ /* 0x000f2400080010ff */
[----:B----4-:R-:W-:Y:S05]  /*b9a0*/  @!P0 BRA `(.L_x_82) ;  /* 0xfffffffc00f08947 */ /* 0x010fea000383ffff */
[----:B------:R-:W-:Y:S05]  /*b9b0*/  BRA `(.L_x_165) ;  /* 0xffffff90004c7947 */ /* 0x000fea000383ffff */
.L_x_93:
[----:B-1----:R1:W3:Y:S02]  /*b9c0*/  SYNCS.PHASECHK.TRANS64.TRYWAIT P1, [R3+URZ+0x50], R0 ;  /* 0x00005000030075a7 */ /* 0x0022e400080211ff */
[----:B---3--:R-:W-:Y:S05]  /*b9d0*/  @!P1 NANOSLEEP.SYNCS 0x989680 ;  /* 0x009896800000995d */ /* 0x008fea0003900000 */
[----:B------:R-:W3:Y:S02]  /*b9e0*/  @!P1 SYNCS.PHASECHK.TRANS64 P1, [R3+URZ+0x50], R0 ;  /* 0x00005000030095a7 */ /* 0x000ee400080210ff */
[----:B---3--:R-:W-:Y:S05]  /*b9f0*/  @!P1 BRA `(.L_x_93) ;  /* 0xfffffffc00f09947 */ /* 0x008fea000383ffff */
[----:B------:R-:W-:Y:S05]  /*ba00*/  BRA `(.L_x_92) ;  /* 0xffffff9c00747947 */ /* 0x000fea000383ffff */
.L_x_95:
[----:B---3--:R3:W4:Y:S02]  /*ba10*/  SYNCS.PHASECHK.TRANS64.TRYWAIT P0, [R108+URZ+0xc0], R5 ;  /* 0x0000c0056c0075a7 */ /* 0x00872400080011ff */
[----:B----4-:R-:W-:Y:S05]  /*ba20*/  @!P0 NANOSLEEP.SYNCS 0x989680 ;  /* 0x009896800000895d */ /* 0x010fea0003900000 */
[----:B------:R-:W4:Y:S02]  /*ba30*/  @!P0 SYNCS.PHASECHK.TRANS64 P0, [R108+URZ+0xc0], R5 ;  /* 0x0000c0056c0085a7 */ /* 0x000f2400080010ff */
[----:B----4-:R-:W-:Y:S05]  /*ba40*/  @!P0 BRA `(.L_x_95) ;  /* 0xfffffffc00f08947 */ /* 0x010fea000383ffff */
[----:B------:R-:W-:Y:S05]  /*ba50*/  BRA `(.L_x_94) ;  /* 0xffffff9c00d07947 */ /* 0x000fea000383ffff */
.L_x_103:
[----:B--2---:R2:W3:Y:S02]  /*ba60*/  SYNCS.PHASECHK.TRANS64.TRYWAIT P0, [R118+URZ+0x50], R3 ;  /* 0x00005003760075a7 */ /* 0x0044e400080011ff */
[----:B---3--:R-:W-:Y:S05]  /*ba70*/  @!P0 NANOSLEEP.SYNCS 0x989680 ;  /* 0x009896800000895d */ /* 0x008fea0003900000 */
[----:B------:R-:W3:Y:S02]  /*ba80*/  @!P0 SYNCS.PHASECHK.TRANS64 P0, [R118+URZ+0x50], R3 ;  /* 0x00005003760085a7 */ /* 0x000ee400080010ff */
[----:B---3--:R-:W-:Y:S05]  /*ba90*/  @!P0 BRA `(.L_x_103) ;  /* 0xfffffffc00f08947 */ /* 0x008fea000383ffff */
[----:B------:R-:W-:Y:S05]  /*baa0*/  BRA `(.L_x_102) ;  /* 0xffffffb000d47947 */ /* 0x000fea000383ffff */
.L_x_111:
[----:B--2---:R2:W3:Y:S02]  /*bab0*/  SYNCS.PHASECHK.TRANS64.TRYWAIT P0, [R0+URZ+0x50], R7 ;  /* 0x00005007000075a7 */ /* 0x0044e400080011ff */
[----:B---3--:R-:W-:Y:S05]  /*bac0*/  @!P0 NANOSLEEP.SYNCS 0x989680 ;  /* 0x009896800000895d */ /* 0x008fea0003900000 */
[----:B------:R-:W3:Y:S02]  /*bad0*/  @!P0 SYNCS.PHASECHK.TRANS64 P0, [R0+URZ+0x50], R7 ;  /* 0x00005007000085a7 */ /* 0x000ee400080010ff */
[----:B---3--:R-:W-:Y:S05]  /*bae0*/  @!P0 BRA `(.L_x_111) ;  /* 0xfffffffc00f08947 */ /* 0x008fea000383ffff */
[----:B------:R-:W-:Y:S05]  /*baf0*/  BRA `(.L_x_110) ;  /* 0xffffffc800287947 */ /* 0x000fea000383ffff */
.L_x_119:
[----:B--2---:R2:W3:Y:S02]  /*bb00*/  SYNCS.PHASECHK.TRANS64.TRYWAIT P0, [R0+URZ+0x50], R5 ;  /* 0x00005005000075a7 */ /* 0x0044e400080011ff */
[----:B---3--:R-:W-:Y:S05]  /*bb10*/  @!P0 NANOSLEEP.SYNCS 0x989680 ;  /* 0x009896800000895d */ /* 0x008fea0003900000 */
[----:B------:R-:W3:Y:S02]  /*bb20*/  @!P0 SYNCS.PHASECHK.TRANS64 P0, [R0+URZ+0x50], R5 ;  /* 0x00005005000085a7 */ /* 0x000ee400080010ff */
[----:B---3--:R-:W-:Y:S05]  /*bb30*/  @!P0 BRA `(.L_x_119) ;  /* 0xfffffffc00f08947 */ /* 0x008fea000383ffff */
[----:B------:R-:W-:Y:S05]  /*bb40*/  BRA `(.L_x_118) ;  /* 0xffffffdc00887947 */ /* 0x000fea000383ffff */
        .weak           $__internal_0_$__cuda_sm10x_tcgen05_guardrail_trap_col_being_dealloced_not_returned_by_alloc
        .type           $__internal_0_$__cuda_sm10x_tcgen05_guardrail_trap_col_being_dealloced_not_returned_by_alloc,@function
        .size           $__internal_0_$__cuda_sm10x_tcgen05_guardrail_trap_col_being_dealloced_not_returned_by_alloc,($__internal_1_$__cuda_sm10x_tcgen05_guardrail_trap_phase_invalid_during_alloc - $__internal_0_$__cuda_sm10x_tcgen05_guardrail_trap_col_being_dealloced_not_returned_by_alloc)
$__internal_0_$__cuda_sm10x_tcgen05_guardrail_trap_col_being_dealloced_not_returned_by_alloc:
[----:B------:R-:W-:Y:S05]  /*bb50*/  BPT.TRAP 0x1 ;  /* 0x000000040000795c */ /* 0x000fea0000300000 */
[----:B------:R-:W-:-:S04]  /*bb60*/  HFMA2 R3, -RZ, RZ, 0, 0 ;  /* 0x00000000ff037431 */ /* 0x000fc800000001ff */
[----:B------:R-:W-:Y:S05]  /*bb70*/  RET.REL.NODEC R2 `(_ZN7cutlass13device_kernelINS_4gemm6kernel13GemmUniversalIN4cute5tupleIJiiiiEEENS1_10collective13CollectiveMmaINS1_35MainloopSm100TmaUmmaWarpSpecializedILi5ELi2ELi2ENS5_IJNS4_1CILi1EEESB_SB_EEEEENS5_IJNSA_ILi128EEENSA_ILi256EEENSA_ILi32EEEEEEaNS5_IJlSB_lEEEaSI_NS4_8TiledMMAINS4_8MMA_AtomIJNS4_15SM100_MMA_S8_SSIaaiLi128ELi256ELNS4_4UMMA5MajorE0ELSN_0ELNSM_8SaturateE0EEEEEENS4_6LayoutISC_NS5_IJNSA_ILi0EEESS_SS_EEEEENS5_IJNS4_10UnderscoreESV_SV_EEEEENS4_13SM90_TMA_LOADENS4_14ComposedLayoutINS4_7SwizzleILi1ELi4ELi3EEENS4_18smem_ptr_flag_bitsILi8EEENSR_INS5_IJNSA_ILi8EEESG_EEENS5_IJSG_SB_EEEEEEEvNS4_8identityESY_S18_vS19_EENS_8epilogue10collective18CollectiveEpilogueINS1B_23Sm100TmaWarpSpecializedILi4ELi2ELi64ELb0ELb0EEEJSH_NS5_IJNSR_ISE_SB_EENSR_INSA_ILi64EEESB_EEEEEaSI_aSI_NS1B_6fusion15FusionCallbacksIS1F_NS1K_17LinearCombinationIaiaiLNS_15FloatRoundStyleE2EEESH_S1J_JEEENS4_5SM1004TMEM4LOAD26SM100_TMEM_LOAD_32dp32b64xESY_NSZ_INS10_ILi2ELi4ELi3EEES13_NSR_INS5_IJS14_S1H_EEENS5_IJS1H_SB_EEEEEEENS4_39AutoVectorizingCopyWithAssumedAlignmentILi128EEENS4_14SM90_TMA_STOREES1Y_S20_S20_EEEvvEEEEvNT_6ParamsE) ;  /* 0xffffff4402207950 */ /* 0x000fea0003c3ffff */
        .weak           $__internal_1_$__cuda_sm10x_tcgen05_guardrail_trap_phase_invalid_during_alloc
        .type           $__internal_1_$__cuda_sm10x_tcgen05_guardrail_trap_phase_invalid_during_alloc,@function
        .size           $__internal_1_$__cuda_sm10x_tcgen05_guardrail_trap_phase_invalid_during_alloc,($__internal_2_$__cuda_sm10x_tcgen05_guardrail_trap_unallocated_columns_being_dealloced - $__internal_1_$__cuda_sm10x_tcgen05_guardrail_trap_phase_invalid_during_alloc)
$__internal_1_$__cuda_sm10x_tcgen05_guardrail_trap_phase_invalid_during_alloc:
[----:B------:R-:W-:Y:S05]  /*bb80*/  BPT.TRAP 0x1 ;  /* 0x000000040000795c */ /* 0x000fea0000300000 */
[----:B------:R-:W-:-:S04]  /*bb90*/  MOV R3, 0x0 ;  /* 0x0000000000037802 */ /* 0x000fc80000000f00 */
[----:B------:R-:W-:Y:S05]  /*bba0*/  RET.REL.NODEC R2 `(_ZN7cutlass13device_kernelINS_4gemm6kernel13GemmUniversalIN4cute5tupleIJiiiiEEENS1_10collective13CollectiveMmaINS1_35MainloopSm100TmaUmmaWarpSpecializedILi5ELi2ELi2ENS5_IJNS4_1CILi1EEESB_SB_EEEEENS5_IJNSA_ILi128EEENSA_ILi256EEENSA_ILi32EEEEEEaNS5_IJlSB_lEEEaSI_NS4_8TiledMMAINS4_8MMA_AtomIJNS4_15SM100_MMA_S8_SSIaaiLi128ELi256ELNS4_4UMMA5MajorE0ELSN_0ELNSM_8SaturateE0EEEEEENS4_6LayoutISC_NS5_IJNSA_ILi0EEESS_SS_EEEEENS5_IJNS4_10UnderscoreESV_SV_EEEEENS4_13SM90_TMA_LOADENS4_14ComposedLayoutINS4_7SwizzleILi1ELi4ELi3EEENS4_18smem_ptr_flag_bitsILi8EEENSR_INS5_IJNSA_ILi8EEESG_EEENS5_IJSG_SB_EEEEEEEvNS4_8identityESY_S18_vS19_EENS_8epilogue10collective18CollectiveEpilogueINS1B_23Sm100TmaWarpSpecializedILi4ELi2ELi64ELb0ELb0EEEJSH_NS5_IJNSR_ISE_SB_EENSR_INSA_ILi64EEESB_EEEEEaSI_aSI_NS1B_6fusion15FusionCallbacksIS1F_NS1K_17LinearCombinationIaiaiLNS_15FloatRoundStyleE2EEESH_S1J_JEEENS4_5SM1004TMEM4LOAD26SM100_TMEM_LOAD_32dp32b64xESY_NSZ_INS10_ILi2ELi4ELi3EEES13_NSR_INS5_IJS14_S1H_EEENS5_IJS1H_SB_EEEEEEENS4_39AutoVectorizingCopyWithAssumedAlignmentILi128EEENS4_14SM90_TMA_STOREES1Y_S20_S20_EEEvvEEEEvNT_6ParamsE) ;  /* 0xffffff4402147950 */ /* 0x000fea0003c3ffff */
        .weak           $__internal_2_$__cuda_sm10x_tcgen05_guardrail_trap_unallocated_columns_being_dealloced
        .type           $__internal_2_$__cuda_sm10x_tcgen05_guardrail_trap_unallocated_columns_being_dealloced,@function
        .size           $__internal_2_$__cuda_sm10x_tcgen05_guardrail_trap_unallocated_columns_being_dealloced,(.L_x_167 - $__internal_2_$__cuda_sm10x_tcgen05_guardrail_trap_unallocated_columns_being_dealloced)
$__internal_2_$__cuda_sm10x_tcgen05_guardrail_trap_unallocated_columns_being_dealloced:
[----:B------:R-:W-:Y:S05]  /*bbb0*/  BPT.TRAP 0x1 ;  /* 0x000000040000795c */ /* 0x000fea0000300000 */
[----:B------:R-:W-:-:S04]  /*bbc0*/  HFMA2 R3, -RZ, RZ, 0, 0 ;  /* 0x00000000ff037431 */ /* 0x000fc800000001ff */
[----:B------:R-:W-:Y:S05]  /*bbd0*/  RET.REL.NODEC R2 `(_ZN7cutlass13device_kernelINS_4gemm6kernel13GemmUniversalIN4cute5tupleIJiiiiEEENS1_10collective13CollectiveMmaINS1_35MainloopSm100TmaUmmaWarpSpecializedILi5ELi2ELi2ENS5_IJNS4_1CILi1EEESB_SB_EEEEENS5_IJNSA_ILi128EEENSA_ILi256EEENSA_ILi32EEEEEEaNS5_IJlSB_lEEEaSI_NS4_8TiledMMAINS4_8MMA_AtomIJNS4_15SM100_MMA_S8_SSIaaiLi128ELi256ELNS4_4UMMA5MajorE0ELSN_0ELNSM_8SaturateE0EEEEEENS4_6LayoutISC_NS5_IJNSA_ILi0EEESS_SS_EEEEENS5_IJNS4_10UnderscoreESV_SV_EEEEENS4_13SM90_TMA_LOADENS4_14ComposedLayoutINS4_7SwizzleILi1ELi4ELi3EEENS4_18smem_ptr_flag_bitsILi8EEENSR_INS5_IJNSA_ILi8EEESG_EEENS5_IJSG_SB_EEEEEEEvNS4_8identityESY_S18_vS19_EENS_8epilogue10collective18CollectiveEpilogueINS1B_23Sm100TmaWarpSpecializedILi4ELi2ELi64ELb0ELb0EEEJSH_NS5_IJNSR_ISE_SB_EENSR_INSA_ILi64EEESB_EEEEEaSI_aSI_NS1B_6fusion15FusionCallbacksIS1F_NS1K_17LinearCombinationIaiaiLNS_15FloatRoundStyleE2EEESH_S1J_JEEENS4_5SM1004TMEM4LOAD26SM100_TMEM_LOAD_32dp32b64xESY_NSZ_INS10_ILi2ELi4ELi3EEES13_NSR_INS5_IJS14_S1H_EEENS5_IJS1H_SB_EEEEEEENS4_39AutoVectorizingCopyWithAssumedAlignmentILi128EEENS4_14SM90_TMA_STOREES1Y_S20_S20_EEEvvEEEEvNT_6ParamsE) ;  /* 0xffffff4402087950 */ /* 0x000fea0003c3ffff */
.L_x_166:
[----:B------:R-:W-:-:S00]  /*bbe0*/  BRA `(.L_x_166) ;  /* 0xfffffffc00fc7947 */ /* 0x000fc0000383ffff */
[----:B------:R-:W-:-:S00]  /*bbf0*/  NOP ;  /* 0x0000000000007918 */ /* 0x000fc00000000000 */
        /* <DEDUP_REMOVED lines=8> */
.L_x_167:


//--------------------- .nv.global.init           --------------------------
	.section	.nv.global.init,"aw",@progbits
.nv.global.init:
	.type		$str$27,@object
	.size		$str$27,($str$28 - $str$27)
$str$27:
        /*0000*/ 	.byte	0x28, 0x61, 0x64, 0x64, 0x72, 0x65, 0x73, 0x73, 0x20, 0x26, 0x20, 0x6d, 0x61, 0x73, 0x6b, 0x29
        /*0010*/ 	.byte	0x20, 0x3d, 0x3d, 0x20, 0x30, 0x00
	.type		$str$28,@object
	.size		$str$28,($str$26 - $str$28)
$str$28:
        /*0016*/ 	.byte	0x2f, 0x74, 0x6d, 0x70, 0x2f, 0x63, 0x75, 0x74, 0x6c, 0x61, 0x73, 0x73, 0x5f, 0x73, 0x77, 0x65
        /*0026*/ 	.byte	0x65, 0x70, 0x5f, 0x73, 0x72, 0x63, 0x2f, 0x69, 0x6e, 0x63, 0x6c, 0x75, 0x64, 0x65, 0x2f, 0x63
        /*0036*/ 	.byte	0x75, 0x74, 0x65, 0x2f, 0x70, 0x6f, 0x69, 0x6e, 0x74, 0x65, 0x72, 0x5f, 0x66, 0x6c, 0x61, 0x67
        /*0046*/ 	.byte	0x67, 0x65, 0x64, 0x2e, 0x68, 0x70, 0x70, 0x00
	.type		$str$26,@object
	.size		$str$26,($str$25 - $str$26)
$str$26:
        /*004e*/ 	.byte	0x2f, 0x74, 0x6d, 0x70, 0x2f, 0x63, 0x75, 0x74, 0x6c, 0x61, 0x73, 0x73, 0x5f, 0x73, 0x77, 0x65
        /*005e*/ 	.byte	0x65, 0x70, 0x5f, 0x73, 0x72, 0x63, 0x2f, 0x69, 0x6e, 0x63, 0x6c, 0x75, 0x64, 0x65, 0x2f, 0x63
        /*006e*/ 	.byte	0x75, 0x74, 0x65, 0x2f, 0x61, 0x74, 0x6f, 0x6d, 0x2f, 0x63, 0x6f, 0x70, 0x79, 0x5f, 0x74, 0x72
        /*007e*/ 	.byte	0x61, 0x69, 0x74, 0x73, 0x5f, 0x73, 0x6d, 0x31, 0x30, 0x30, 0x2e, 0x68, 0x70, 0x70, 0x00
	.type		$str$25,@object
	.size		$str$25,(__unnamed_1 - $str$25)
$str$25:
        /*008d*/ 	.byte	0x28, 0x28, 0x75, 0x69, 0x6e, 0x74, 0x33, 0x32, 0x5f, 0x74, 0x28, 0x74, 0x68, 0x72, 0x65, 0x61
        /*009d*/ 	.byte	0x64, 0x49, 0x64, 0x78, 0x2e, 0x78, 0x29, 0x20, 0x2f, 0x20, 0x33, 0x32, 0x29, 0x20, 0x25, 0x20
        /*00ad*/ 	.byte	0x34, 0x29, 0x20, 0x3d, 0x3d, 0x20, 0x28, 0x28, 0x28, 0x74, 0x6d, 0x65, 0x6d, 0x5f, 0x61, 0x64
        /*00bd*/ 	.byte	0x64, 0x72, 0x20, 0x3e, 0x3e, 0x20, 0x31, 0x36, 0x29, 0x20, 0x2f, 0x20, 0x33, 0x32, 0x29, 0x20
        /*00cd*/ 	.byte	0x25, 0x20, 0x34, 0x29, 0x00
	.type		__unnamed_1,@object
	.size		__unnamed_1,(__unnamed_2 - __unnamed_1)
__unnamed_1:
        /*00d2*/ 	.byte	0x61, 0x75, 0x74, 0x6f, 0x20, 0x63, 0x75, 0x74, 0x65, 0x3a, 0x3a, 0x61, 0x73, 0x5f, 0x70, 0x6f
        /* <DEDUP_REMOVED lines=24> */
        /*0262*/ 	.byte	0x5d, 0x00
	.type		__unnamed_2,@object
	.size		__unnamed_2,(__unnamed_3 - __unnamed_2)
__unnamed_2:
        /* <DEDUP_REMOVED lines=26> */
	.type		__unnamed_3,@object
	.size		__unnamed_3,(.L_3 - __unnamed_3)
__unnamed_3:
        /* <DEDUP_REMOVED lines=42> */
        /*0696*/ 	.byte	0x43, 0x3c, 0x30, 0x3e, 0x3e, 0x3e, 0x3e, 0x5d, 0x00
.L_3:


//--------------------- .nv.shared._ZN7cutlass13device_kernelINS_4gemm6kernel13GemmUniversalIN4cute5tupleIJiiiiEEENS1_10collective13CollectiveMmaINS1_35MainloopSm100TmaUmmaWarpSpecializedILi5ELi2ELi2ENS5_IJNS4_1CILi1EEESB_SB_EEEEENS5_IJNSA_ILi128EEENSA_ILi256EEENSA_ILi32EEEEEEaNS5_IJlSB_lEEEaSI_NS4_8TiledMMAINS4_8MMA_AtomIJNS4_15SM100_MMA_S8_SSIaaiLi128ELi256ELNS4_4UMMA5MajorE0ELSN_0ELNSM_8SaturateE0EEEEEENS4_6LayoutISC_NS5_IJNSA_ILi0EEESS_SS_EEEEENS5_IJNS4_10UnderscoreESV_SV_EEEEENS4_13SM90_TMA_LOADENS4_14ComposedLayoutINS4_7SwizzleILi1ELi4ELi3EEENS4_18smem_ptr_flag_bitsILi8EEENSR_INS5_IJNSA_ILi8EEESG_EEENS5_IJSG_SB_EEEEEEEvNS4_8identityESY_S18_vS19_EENS_8epilogue10collective18CollectiveEpilogueINS1B_23Sm100TmaWarpSpecializedILi4ELi2ELi64ELb0ELb0EEEJSH_NS5_IJNSR_ISE_SB_EENSR_INSA_ILi64EEESB_EEEEEaSI_aSI_NS1B_6fusion15FusionCallbacksIS1F_NS1K_17LinearCombinationIaiaiLNS_15FloatRoundStyleE2EEESH_S1J_JEEENS4_5SM1004TMEM4LOAD26SM100_TMEM_LOAD_32dp32b64xESY_NSZ_INS10_ILi2ELi4ELi3EEES13_NSR_INS5_IJS14_S1H_EEENS5_IJS1H_SB_EEEEEEENS4_39AutoVectorizingCopyWithAssumedAlignmentILi128EEENS4_14SM90_TMA_STOREES1Y_S20_S20_EEEvvEEEEvNT_6ParamsE --------------------------
	.section	.nv.shared._ZN7cutlass13device_kernelINS_4gemm6kernel13GemmUniversalIN4cute5tupleIJiiiiEEENS1_10collective13CollectiveMmaINS1_35MainloopSm100TmaUmmaWarpSpecializedILi5ELi2ELi2ENS5_IJNS4_1CILi1EEESB_SB_EEEEENS5_IJNSA_ILi128EEENSA_ILi256EEENSA_ILi32EEEEEEaNS5_IJlSB_lEEEaSI_NS4_8TiledMMAINS4_8MMA_AtomIJNS4_15SM100_MMA_S8_SSIaaiLi128ELi256ELNS4_4UMMA5MajorE0ELSN_0ELNSM_8SaturateE0EEEEEENS4_6LayoutISC_NS5_IJNSA_ILi0EEESS_SS_EEEEENS5_IJNS4_10UnderscoreESV_SV_EEEEENS4_13SM90_TMA_LOADENS4_14ComposedLayoutINS4_7SwizzleILi1ELi4ELi3EEENS4_18smem_ptr_flag_bitsILi8EEENSR_INS5_IJNSA_ILi8EEESG_EEENS5_IJSG_SB_EEEEEEEvNS4_8identityESY_S18_vS19_EENS_8epilogue10collective18CollectiveEpilogueINS1B_23Sm100TmaWarpSpecializedILi4ELi2ELi64ELb0ELb0EEEJSH_NS5_IJNSR_ISE_SB_EENSR_INSA_ILi64EEESB_EEEEEaSI_aSI_NS1B_6fusion15FusionCallbacksIS1F_NS1K_17LinearCombinationIaiaiLNS_15FloatRoundStyleE2EEESH_S1J_JEEENS4_5SM1004TMEM4LOAD26SM100_TMEM_LOAD_32dp32b64xESY_NSZ_INS10_ILi2ELi4ELi3EEES13_NSR_INS5_IJS14_S1H_EEENS5_IJS1H_SB_EEEEEEENS4_39AutoVectorizingCopyWithAssumedAlignmentILi128EEENS4_14SM90_TMA_STOREES1Y_S20_S20_EEEvvEEEEvNT_6ParamsE,"aw",@nobits
	.sectionflags	@""
	.align	16
	.zero		1024


//--------------------- .nv.shared.reserved.0     --------------------------
	.section	.nv.shared.reserved.0,"aw",@nobits
	.weak		__nv_reservedSMEM_offset_0_alias
	.size		__nv_reservedSMEM_offset_0_alias, 0, 64
	.other		__nv_reservedSMEM_offset_0_alias,@"STO_CUDA_RESERVED_SHARED STV_DEFAULT"
__nv_reservedSMEM_offset_0_alias:
	.zero		0
.nv.shared.reserved.0:
	.zero		64
	.weak		__nv_reservedSMEM_tcgen05_partition
	.type		__nv_reservedSMEM_tcgen05_partition,@object
	.size		__nv_reservedSMEM_tcgen05_partition,(.L_0 - __nv_reservedSMEM_tcgen05_partition)
__nv_reservedSMEM_tcgen05_partition:
	.zero		32
.L_0:


//--------------------- .nv.global                --------------------------
	.section	.nv.global,"aw",@nobits
.nv.global:
	.type		_ZN40_INTERNAL_489c4452_4_k_cu_e285bfb3_219944cute1_E,@object
	.size		_ZN40_INTERNAL_489c4452_4_k_cu_e285bfb3_219944cute1_E,(_ZN40_INTERNAL_489c4452_4_k_cu_e285bfb3_219944cuda3std3__45__cpo6cbeginE - _ZN40_INTERNAL_489c4452_4_k_cu_e285bfb3_219944cute1_E)
_ZN40_INTERNAL_489c4452_4_k_cu_e285bfb3_219944cute1_E:
	.zero		1
	.type		_ZN40_INTERNAL_489c4452_4_k_cu_e285bfb3_219944cuda3std3__45__cpo6cbeginE,@object
	.size		_ZN40_INTERNAL_489c4452_4_k_cu_e285bfb3_219944cuda3std3__45__cpo6cbeginE,(_ZN40_INTERNAL_489c4452_4_k_cu_e285bfb3_219944cuda3std3__48in_placeE - _ZN40_INTERNAL_489c4452_4_k_cu_e285bfb3_219944cuda3std3__45__cpo6cbeginE)
_ZN40_INTERNAL_489c4452_4_k_cu_e285bfb3_219944cuda3std3__45__cpo6cbeginE:
	.zero		1
	.type		_ZN40_INTERNAL_489c4452_4_k_cu_e285bfb3_219944cuda3std3__48in_placeE,@object
	.size		_ZN40_INTERNAL_489c4452_4_k_cu_e285bfb3_219944cuda3std3__48in_placeE,(_ZN40_INTERNAL_489c4452_4_k_cu_e285bfb3_219944cuda3std6ranges3__45__cpo9iter_moveE - _ZN40_INTERNAL_489c4452_4_k_cu_e285bfb3_219944cuda3std3__48in_placeE)
_ZN40_INTERNAL_489c4452_4_k_cu_e285bfb3_219944cuda3std3__48in_placeE:
	.zero		1
	.type		_ZN40_INTERNAL_489c4452_4_k_cu_e285bfb3_219944cuda3std6ranges3__45__cpo9iter_moveE,@object
	.size		_ZN40_INTERNAL_489c4452_4_k_cu_e285bfb3_219944cuda3std6ranges3__45__cpo9iter_moveE,(_ZN40_INTERNAL_489c4452_4_k_cu_e285bfb3_219944cuda3std3__45__cpo5beginE - _ZN40_INTERNAL_489c4452_4_k_cu_e285bfb3_219944cuda3std6ranges3__45__cpo9iter_moveE)
_ZN40_INTERNAL_489c4452_4_k_cu_e285bfb3_219944cuda3std6ranges3__45__cpo9iter_moveE:
	.zero		1
	.type		_ZN40_INTERNAL_489c4452_4_k_cu_e285bfb3_219944cuda3std3__45__cpo5beginE,@object
	.size		_ZN40_INTERNAL_489c4452_4_k_cu_e285bfb3_219944cuda3std3__45__cpo5beginE,(_ZN40_INTERNAL_489c4452_4_k_cu_e285bfb3_219944cuda3std3__442_GLOBAL__N__489c4452_4_k_cu_e285bfb3_219946ignoreE - _ZN40_INTERNAL_489c4452_4_k_cu_e285bfb3_219944cuda3std3__45__cpo5beginE)
_ZN40_INTERNAL_489c4452_4_k_cu_e285bfb3_219944cuda3std3__45__cpo5beginE:
	.zero		1
	.type		_ZN40_INTERNAL_489c4452_4_k_cu_e285bfb3_219944cuda3std3__442_GLOBAL__N__489c4452_4_k_cu_e285bfb3_219946ignoreE,@object
	.size		_ZN40_INTERNAL_489c4452_4_k_cu_e285bfb3_219944cuda3std3__442_GLOBAL__N__489c4452_4_k_cu_e285bfb3_219946ignoreE,(_ZN40_INTERNAL_489c4452_4_k_cu_e285bfb3_219944cute7productE - _ZN40_INTERNAL_489c4452_4_k_cu_e285bfb3_219944cuda3std3__442_GLOBAL__N__489c4452_4_k_cu_e285bfb3_219946ignoreE)
_ZN40_INTERNAL_489c4452_4_k_cu_e285bfb3_219944cuda3std3__442_GLOBAL__N__489c4452_4_k_cu_e285bfb3_219946ignoreE:
	.zero		1
	.type		_ZN40_INTERNAL_489c4452_4_k_cu_e285bfb3_219944cute7productE,@object
	.size		_ZN40_INTERNAL_489c4452_4_k_cu_e285bfb3_219944cute7productE,(_ZN40_INTERNAL_489c4452_4_k_cu_e285bfb3_219944cuda3std3__45__cpo3endE - _ZN40_INTERNAL_489c4452_4_k_cu_e285bfb3_219944cute7productE)
_ZN40_INTERNAL_489c4452_4_k_cu_e285bfb3_219944cute7productE:
	.zero		1
	.type		_ZN40_INTERNAL_489c4452_4_k_cu_e285bfb3_219944cuda3std3__45__cpo3endE,@object
	.size		_ZN40_INTERNAL_489c4452_4_k_cu_e285bfb3_219944cuda3std3__45__cpo3endE,(_ZN40_INTERNAL_489c4452_4_k_cu_e285bfb3_219944cuda3std3__419piecewise_constructE - _ZN40_INTERNAL_489c4452_4_k_cu_e285bfb3_219944cuda3std3__45__cpo3endE)
_ZN40_INTERNAL_489c4452_4_k_cu_e285bfb3_219944cuda3std3__45__cpo3endE:
	.zero		1
	.type		_ZN40_INTERNAL_489c4452_4_k_cu_e285bfb3_219944cuda3std3__419piecewise_constructE,@object
	.size		_ZN40_INTERNAL_489c4452_4_k_cu_e285bfb3_219944cuda3std3__419piecewise_constructE,(_ZN40_INTERNAL_489c4452_4_k_cu_e285bfb3_219944cuda3std3__45__cpo4cendE - _ZN40_INTERNAL_489c4452_4_k_cu_e285bfb3_219944cuda3std3__419piecewise_constructE)
_ZN40_INTERNAL_489c4452_4_k_cu_e285bfb3_219944cuda3std3__419piecewise_constructE:
	.zero		1
	.type		_ZN40_INTERNAL_489c4452_4_k_cu_e285bfb3_219944cuda3std3__45__cpo4cendE,@object
	.size		_ZN40_INTERNAL_489c4452_4_k_cu_e285bfb3_219944cuda3std3__45__cpo4cendE,(_ZN40_INTERNAL_489c4452_4_k_cu_e285bfb3_219944cuda3std6ranges3__45__cpo4swapE - _ZN40_INTERNAL_489c4452_4_k_cu_e285bfb3_219944cuda3std3__45__cpo4cendE)
_ZN40_INTERNAL_489c4452_4_k_cu_e285bfb3_219944cuda3std3__45__cpo4cendE:
	.zero		1
	.type		_ZN40_INTERNAL_489c4452_4_k_cu_e285bfb3_219944cuda3std6ranges3__45__cpo4swapE,@object
	.size		_ZN40_INTERNAL_489c4452_4_k_cu_e285bfb3_219944cuda3std6ranges3__45__cpo4swapE,(.L_11 - _ZN40_INTERNAL_489c4452_4_k_cu_e285bfb3_219944cuda3std6ranges3__45__cpo4swapE)
_ZN40_INTERNAL_489c4452_4_k_cu_e285bfb3_219944cuda3std6ranges3__45__cpo4swapE:
	.zero		1
.L_11:


//--------------------- .nv.constant0._ZN7cutlass13device_kernelINS_4gemm6kernel13GemmUniversalIN4cute5tupleIJiiiiEEENS1_10collective13CollectiveMmaINS1_35MainloopSm100TmaUmmaWarpSpecializedILi5ELi2ELi2ENS5_IJNS4_1CILi1EEESB_SB_EEEEENS5_IJNSA_ILi128EEENSA_ILi256EEENSA_ILi32EEEEEEaNS5_IJlSB_lEEEaSI_NS4_8TiledMMAINS4_8MMA_AtomIJNS4_15SM100_MMA_S8_SSIaaiLi128ELi256ELNS4_4UMMA5MajorE0ELSN_0ELNSM_8SaturateE0EEEEEENS4_6LayoutISC_NS5_IJNSA_ILi0EEESS_SS_EEEEENS5_IJNS4_10UnderscoreESV_SV_EEEEENS4_13SM90_TMA_LOADENS4_14ComposedLayoutINS4_7SwizzleILi1ELi4ELi3EEENS4_18smem_ptr_flag_bitsILi8EEENSR_INS5_IJNSA_ILi8EEESG_EEENS5_IJSG_SB_EEEEEEEvNS4_8identityESY_S18_vS19_EENS_8epilogue10collective18CollectiveEpilogueINS1B_23Sm100TmaWarpSpecializedILi4ELi2ELi64ELb0ELb0EEEJSH_NS5_IJNSR_ISE_SB_EENSR_INSA_ILi64EEESB_EEEEEaSI_aSI_NS1B_6fusion15FusionCallbacksIS1F_NS1K_17LinearCombinationIaiaiLNS_15FloatRoundStyleE2EEESH_S1J_JEEENS4_5SM1004TMEM4LOAD26SM100_TMEM_LOAD_32dp32b64xESY_NSZ_INS10_ILi2ELi4ELi3EEES13_NSR_INS5_IJS14_S1H_EEENS5_IJS1H_SB_EEEEEEENS4_39AutoVectorizingCopyWithAssumedAlignmentILi128EEENS4_14SM90_TMA_STOREES1Y_S20_S20_EEEvvEEEEvNT_6ParamsE --------------------------
	.section	.nv.constant0._ZN7cutlass13device_kernelINS_4gemm6kernel13GemmUniversalIN4cute5tupleIJiiiiEEENS1_10collective13CollectiveMmaINS1_35MainloopSm100TmaUmmaWarpSpecializedILi5ELi2ELi2ENS5_IJNS4_1CILi1EEESB_SB_EEEEENS5_IJNSA_ILi128EEENSA_ILi256EEENSA_ILi32EEEEEEaNS5_IJlSB_lEEEaSI_NS4_8TiledMMAINS4_8MMA_AtomIJNS4_15SM100_MMA_S8_SSIaaiLi128ELi256ELNS4_4UMMA5MajorE0ELSN_0ELNSM_8SaturateE0EEEEEENS4_6LayoutISC_NS5_IJNSA_ILi0EEESS_SS_EEEEENS5_IJNS4_10UnderscoreESV_SV_EEEEENS4_13SM90_TMA_LOADENS4_14ComposedLayoutINS4_7SwizzleILi1ELi4ELi3EEENS4_18smem_ptr_flag_bitsILi8EEENSR_INS5_IJNSA_ILi8EEESG_EEENS5_IJSG_SB_EEEEEEEvNS4_8identityESY_S18_vS19_EENS_8epilogue10collective18CollectiveEpilogueINS1B_23Sm100TmaWarpSpecializedILi4ELi2ELi64ELb0ELb0EEEJSH_NS5_IJNSR_ISE_SB_EENSR_INSA_ILi64EEESB_EEEEEaSI_aSI_NS1B_6fusion15FusionCallbacksIS1F_NS1K_17LinearCombinationIaiaiLNS_15FloatRoundStyleE2EEESH_S1J_JEEENS4_5SM1004TMEM4LOAD26SM100_TMEM_LOAD_32dp32b64xESY_NSZ_INS10_ILi2ELi4ELi3EEES13_NSR_INS5_IJS14_S1H_EEENS5_IJS1H_SB_EEEEEEENS4_39AutoVectorizingCopyWithAssumedAlignmentILi128EEENS4_14SM90_TMA_STOREES1Y_S20_S20_EEEvvEEEEvNT_6ParamsE,"a",@progbits
	.sectionflags	@""
	.align	4
.nv.constant0._ZN7cutlass13device_kernelINS_4gemm6kernel13GemmUniversalIN4cute5tupleIJiiiiEEENS1_10collective13CollectiveMmaINS1_35MainloopSm100TmaUmmaWarpSpecializedILi5ELi2ELi2ENS5_IJNS4_1CILi1EEESB_SB_EEEEENS5_IJNSA_ILi128EEENSA_ILi256EEENSA_ILi32EEEEEEaNS5_IJlSB_lEEEaSI_NS4_8TiledMMAINS4_8MMA_AtomIJNS4_15SM100_MMA_S8_SSIaaiLi128ELi256ELNS4_4UMMA5MajorE0ELSN_0ELNSM_8SaturateE0EEEEEENS4_6LayoutISC_NS5_IJNSA_ILi0EEESS_SS_EEEEENS5_IJNS4_10UnderscoreESV_SV_EEEEENS4_13SM90_TMA_LOADENS4_14ComposedLayoutINS4_7SwizzleILi1ELi4ELi3EEENS4_18smem_ptr_flag_bitsILi8EEENSR_INS5_IJNSA_ILi8EEESG_EEENS5_IJSG_SB_EEEEEEEvNS4_8identityESY_S18_vS19_EENS_8epilogue10collective18CollectiveEpilogueINS1B_23Sm100TmaWarpSpecializedILi4ELi2ELi64ELb0ELb0EEEJSH_NS5_IJNSR_ISE_SB_EENSR_INSA_ILi64EEESB_EEEEEaSI_aSI_NS1B_6fusion15FusionCallbacksIS1F_NS1K_17LinearCombinationIaiaiLNS_15FloatRoundStyleE2EEESH_S1J_JEEENS4_5SM1004TMEM4LOAD26SM100_TMEM_LOAD_32dp32b64xESY_NSZ_INS10_ILi2ELi4ELi3EEES13_NSR_INS5_IJS14_S1H_EEENS5_IJS1H_SB_EEEEEEENS4_39AutoVectorizingCopyWithAssumedAlignmentILi128EEENS4_14SM90_TMA_STOREES1Y_S20_S20_EEEvvEEEEvNT_6ParamsE:
	.zero		2944


//--------------------- SYMBOLS --------------------------

	.type		.nv.reservedSmem.offset0,@object
	.size		.nv.reservedSmem.offset0,0x4
	.type		.nv.reservedSmem.cap,@object
	.size		.nv.reservedSmem.cap,0x4
	.type		__assertfail,@function
